//
// Generated by NVIDIA NVVM Compiler
//
// Compiler Build ID: CL-36424714
// Cuda compilation tools, release 13.0, V13.0.88
// Based on NVVM 20.0.0
//

.version 9.0
.target sm_100
.address_size 64

	// .globl	_Z14conv1x1_kernelPfS_S_iiii

.visible .entry _Z14conv1x1_kernelPfS_S_iiii(
	.param .u64 .ptr .align 1 _Z14conv1x1_kernelPfS_S_iiii_param_0,
	.param .u64 .ptr .align 1 _Z14conv1x1_kernelPfS_S_iiii_param_1,
	.param .u64 .ptr .align 1 _Z14conv1x1_kernelPfS_S_iiii_param_2,
	.param .u32 _Z14conv1x1_kernelPfS_S_iiii_param_3,
	.param .u32 _Z14conv1x1_kernelPfS_S_iiii_param_4,
	.param .u32 _Z14conv1x1_kernelPfS_S_iiii_param_5,
	.param .u32 _Z14conv1x1_kernelPfS_S_iiii_param_6
)
{
	.reg .pred 	%p<24>;
	.reg .b32 	%r<154>;
	.reg .b32 	%f<68>;
	.reg .b64 	%rd<91>;

	ld.param.u64 	%rd7, [_Z14conv1x1_kernelPfS_S_iiii_param_0];
	ld.param.u64 	%rd8, [_Z14conv1x1_kernelPfS_S_iiii_param_1];
	ld.param.u64 	%rd9, [_Z14conv1x1_kernelPfS_S_iiii_param_2];
	ld.param.u32 	%r57, [_Z14conv1x1_kernelPfS_S_iiii_param_3];
	ld.param.u32 	%r54, [_Z14conv1x1_kernelPfS_S_iiii_param_4];
	ld.param.u32 	%r55, [_Z14conv1x1_kernelPfS_S_iiii_param_5];
	ld.param.u32 	%r56, [_Z14conv1x1_kernelPfS_S_iiii_param_6];
	cvta.to.global.u64 	%rd1, %rd9;
	cvta.to.global.u64 	%rd2, %rd7;
	cvta.to.global.u64 	%rd3, %rd8;
	mov.u32 	%r58, %ctaid.x;
	mov.u32 	%r59, %ntid.x;
	mov.u32 	%r60, %tid.x;
	mad.lo.s32 	%r1, %r58, %r59, %r60;
	mov.u32 	%r61, %ctaid.y;
	mov.u32 	%r62, %ntid.y;
	mul.lo.s32 	%r2, %r61, %r62;
	mov.u32 	%r3, %tid.y;
	add.s32 	%r63, %r2, %r3;
	setp.ge.s32 	%p1, %r1, %r54;
	setp.ge.s32 	%p2, %r63, %r57;
	or.pred  	%p3, %p1, %p2;
	setp.lt.s32 	%p4, %r56, 1;
	or.pred  	%p5, %p3, %p4;
	@%p5 bra 	$L__BB0_26;
	setp.lt.s32 	%p6, %r55, 1;
	@%p6 bra 	$L__BB0_15;
	and.b32  	%r5, %r55, 7;
	and.b32  	%r102, %r55, 2147483640;
	neg.s32 	%r6, %r102;
	mul.lo.s32 	%r103, %r54, %r57;
	shl.b32 	%r7, %r103, 3;
	mad.lo.s32 	%r104, %r57, 7, %r63;
	mad.lo.s32 	%r8, %r54, %r104, %r1;
	mad.lo.s32 	%r105, %r57, 6, %r63;
	mad.lo.s32 	%r9, %r54, %r105, %r1;
	mad.lo.s32 	%r106, %r57, 5, %r63;
	mad.lo.s32 	%r10, %r54, %r106, %r1;
	shl.b32 	%r107, %r57, 2;
	add.s32 	%r108, %r63, %r107;
	mad.lo.s32 	%r11, %r54, %r108, %r1;
	mad.lo.s32 	%r109, %r57, 3, %r63;
	mad.lo.s32 	%r12, %r54, %r109, %r1;
	shl.b32 	%r110, %r57, 1;
	add.s32 	%r111, %r63, %r110;
	mad.lo.s32 	%r13, %r54, %r111, %r1;
	add.s32 	%r112, %r3, %r57;
	add.s32 	%r113, %r112, %r2;
	mad.lo.s32 	%r14, %r54, %r113, %r1;
	mov.b32 	%r137, 0;
$L__BB0_3:
	setp.lt.u32 	%p15, %r55, 8;
	mul.lo.s32 	%r16, %r137, %r55;
	mov.f32 	%f67, 0f00000000;
	mov.b32 	%r148, 0;
	@%p15 bra 	$L__BB0_6;
	mad.lo.s32 	%r145, %r54, %r63, %r1;
	mul.wide.u32 	%rd40, %r16, 4;
	add.s64 	%rd41, %rd1, %rd40;
	add.s64 	%rd90, %rd41, 16;
	mov.f32 	%f67, 0f00000000;
	mov.u32 	%r138, %r14;
	mov.u32 	%r139, %r13;
	mov.u32 	%r140, %r12;
	mov.u32 	%r141, %r11;
	mov.u32 	%r142, %r10;
	mov.u32 	%r143, %r9;
	mov.u32 	%r144, %r8;
	mov.u32 	%r146, %r6;
$L__BB0_5:
	.pragma "nounroll";
	and.b32  	%r148, %r55, 2147483640;
	mul.wide.s32 	%rd42, %r145, 4;
	add.s64 	%rd43, %rd2, %rd42;
	ld.global.f32 	%f16, [%rd43];
	ld.global.f32 	%f17, [%rd90+-16];
	fma.rn.f32 	%f18, %f16, %f17, %f67;
	mul.wide.s32 	%rd44, %r138, 4;
	add.s64 	%rd45, %rd2, %rd44;
	ld.global.f32 	%f19, [%rd45];
	ld.global.f32 	%f20, [%rd90+-12];
	fma.rn.f32 	%f21, %f19, %f20, %f18;
	mul.wide.s32 	%rd46, %r139, 4;
	add.s64 	%rd47, %rd2, %rd46;
	ld.global.f32 	%f22, [%rd47];
	ld.global.f32 	%f23, [%rd90+-8];
	fma.rn.f32 	%f24, %f22, %f23, %f21;
	mul.wide.s32 	%rd48, %r140, 4;
	add.s64 	%rd49, %rd2, %rd48;
	ld.global.f32 	%f25, [%rd49];
	ld.global.f32 	%f26, [%rd90+-4];
	fma.rn.f32 	%f27, %f25, %f26, %f24;
	mul.wide.s32 	%rd50, %r141, 4;
	add.s64 	%rd51, %rd2, %rd50;
	ld.global.f32 	%f28, [%rd51];
	ld.global.f32 	%f29, [%rd90];
	fma.rn.f32 	%f30, %f28, %f29, %f27;
	mul.wide.s32 	%rd52, %r142, 4;
	add.s64 	%rd53, %rd2, %rd52;
	ld.global.f32 	%f31, [%rd53];
	ld.global.f32 	%f32, [%rd90+4];
	fma.rn.f32 	%f33, %f31, %f32, %f30;
	mul.wide.s32 	%rd54, %r143, 4;
	add.s64 	%rd55, %rd2, %rd54;
	ld.global.f32 	%f34, [%rd55];
	ld.global.f32 	%f35, [%rd90+8];
	fma.rn.f32 	%f36, %f34, %f35, %f33;
	mul.wide.s32 	%rd56, %r144, 4;
	add.s64 	%rd57, %rd2, %rd56;
	ld.global.f32 	%f37, [%rd57];
	ld.global.f32 	%f38, [%rd90+12];
	fma.rn.f32 	%f67, %f37, %f38, %f36;
	add.s32 	%r146, %r146, 8;
	add.s32 	%r145, %r145, %r7;
	add.s32 	%r144, %r144, %r7;
	add.s32 	%r143, %r143, %r7;
	add.s32 	%r142, %r142, %r7;
	add.s32 	%r141, %r141, %r7;
	add.s32 	%r140, %r140, %r7;
	add.s32 	%r139, %r139, %r7;
	add.s64 	%rd90, %rd90, 32;
	add.s32 	%r138, %r138, %r7;
	setp.ne.s32 	%p16, %r146, 0;
	@%p16 bra 	$L__BB0_5;
$L__BB0_6:
	setp.eq.s32 	%p17, %r5, 0;
	@%p17 bra 	$L__BB0_14;
	add.s32 	%r115, %r5, -1;
	setp.lt.u32 	%p18, %r115, 3;
	@%p18 bra 	$L__BB0_9;
	mad.lo.s32 	%r116, %r148, %r57, %r63;
	mad.lo.s32 	%r117, %r116, %r54, %r1;
	add.s32 	%r118, %r148, %r16;
	mul.wide.s32 	%rd58, %r117, 4;
	add.s64 	%rd59, %rd2, %rd58;
	ld.global.f32 	%f40, [%rd59];
	mul.wide.u32 	%rd60, %r118, 4;
	add.s64 	%rd61, %rd1, %rd60;
	ld.global.f32 	%f41, [%rd61];
	fma.rn.f32 	%f42, %f40, %f41, %f67;
	add.s32 	%r119, %r116, %r57;
	mad.lo.s32 	%r120, %r119, %r54, %r1;
	mul.wide.s32 	%rd62, %r120, 4;
	add.s64 	%rd63, %rd2, %rd62;
	ld.global.f32 	%f43, [%rd63];
	cvt.u64.u32 	%rd64, %r16;
	cvt.u64.u32 	%rd65, %r148;
	add.s64 	%rd66, %rd65, %rd64;
	shl.b64 	%rd67, %rd66, 2;
	add.s64 	%rd68, %rd1, %rd67;
	ld.global.f32 	%f44, [%rd68+4];
	fma.rn.f32 	%f45, %f43, %f44, %f42;
	add.s32 	%r121, %r119, %r57;
	mad.lo.s32 	%r122, %r121, %r54, %r1;
	mul.wide.s32 	%rd69, %r122, 4;
	add.s64 	%rd70, %rd2, %rd69;
	ld.global.f32 	%f46, [%rd70];
	ld.global.f32 	%f47, [%rd68+8];
	fma.rn.f32 	%f48, %f46, %f47, %f45;
	add.s32 	%r123, %r121, %r57;
	mad.lo.s32 	%r124, %r123, %r54, %r1;
	mul.wide.s32 	%rd71, %r124, 4;
	add.s64 	%rd72, %rd2, %rd71;
	ld.global.f32 	%f49, [%rd72];
	ld.global.f32 	%f50, [%rd68+12];
	fma.rn.f32 	%f67, %f49, %f50, %f48;
	add.s32 	%r148, %r148, 4;
$L__BB0_9:
	and.b32  	%r125, %r55, 3;
	setp.eq.s32 	%p19, %r125, 0;
	@%p19 bra 	$L__BB0_14;
	setp.eq.s32 	%p20, %r125, 1;
	@%p20 bra 	$L__BB0_12;
	mad.lo.s32 	%r126, %r148, %r57, %r63;
	mad.lo.s32 	%r127, %r126, %r54, %r1;
	add.s32 	%r128, %r148, %r16;
	mul.wide.s32 	%rd73, %r127, 4;
	add.s64 	%rd74, %rd2, %rd73;
	ld.global.f32 	%f52, [%rd74];
	mul.wide.u32 	%rd75, %r128, 4;
	add.s64 	%rd76, %rd1, %rd75;
	ld.global.f32 	%f53, [%rd76];
	fma.rn.f32 	%f54, %f52, %f53, %f67;
	add.s32 	%r129, %r126, %r57;
	mad.lo.s32 	%r130, %r129, %r54, %r1;
	mul.wide.s32 	%rd77, %r130, 4;
	add.s64 	%rd78, %rd2, %rd77;
	ld.global.f32 	%f55, [%rd78];
	cvt.u64.u32 	%rd79, %r16;
	cvt.u64.u32 	%rd80, %r148;
	add.s64 	%rd81, %rd80, %rd79;
	shl.b64 	%rd82, %rd81, 2;
	add.s64 	%rd83, %rd1, %rd82;
	ld.global.f32 	%f56, [%rd83+4];
	fma.rn.f32 	%f67, %f55, %f56, %f54;
	add.s32 	%r148, %r148, 2;
$L__BB0_12:
	and.b32  	%r131, %r55, 1;
	setp.eq.b32 	%p21, %r131, 1;
	not.pred 	%p22, %p21;
	@%p22 bra 	$L__BB0_14;
	mad.lo.s32 	%r132, %r148, %r57, %r63;
	mad.lo.s32 	%r133, %r132, %r54, %r1;
	add.s32 	%r134, %r148, %r16;
	mul.wide.s32 	%rd84, %r133, 4;
	add.s64 	%rd85, %rd2, %rd84;
	ld.global.f32 	%f57, [%rd85];
	mul.wide.u32 	%rd86, %r134, 4;
	add.s64 	%rd87, %rd1, %rd86;
	ld.global.f32 	%f58, [%rd87];
	fma.rn.f32 	%f67, %f57, %f58, %f67;
$L__BB0_14:
	max.f32 	%f59, %f67, 0f00000000;
	mad.lo.s32 	%r135, %r137, %r57, %r63;
	mad.lo.s32 	%r136, %r135, %r54, %r1;
	mul.wide.s32 	%rd88, %r136, 4;
	add.s64 	%rd89, %rd3, %rd88;
	st.global.f32 	[%rd89], %f59;
	add.s32 	%r137, %r137, 1;
	setp.eq.s32 	%p23, %r137, %r56;
	@%p23 bra 	$L__BB0_26;
	bra.uni 	$L__BB0_3;
$L__BB0_15:
	and.b32  	%r43, %r56, 7;
	setp.lt.u32 	%p7, %r56, 8;
	mov.b32 	%r152, 0;
	@%p7 bra 	$L__BB0_18;
	and.b32  	%r152, %r56, 2147483640;
	mov.b32 	%r150, 0;
$L__BB0_17:
	.pragma "nounroll";
	mad.lo.s32 	%r66, %r150, %r57, %r63;
	mad.lo.s32 	%r67, %r66, %r54, %r1;
	mul.wide.s32 	%rd10, %r67, 4;
	add.s64 	%rd11, %rd3, %rd10;
	mov.b32 	%r68, 0;
	st.global.u32 	[%rd11], %r68;
	add.s32 	%r69, %r66, %r57;
	mad.lo.s32 	%r70, %r69, %r54, %r1;
	mul.wide.s32 	%rd12, %r70, 4;
	add.s64 	%rd13, %rd3, %rd12;
	st.global.u32 	[%rd13], %r68;
	add.s32 	%r71, %r69, %r57;
	mad.lo.s32 	%r72, %r71, %r54, %r1;
	mul.wide.s32 	%rd14, %r72, 4;
	add.s64 	%rd15, %rd3, %rd14;
	st.global.u32 	[%rd15], %r68;
	add.s32 	%r73, %r71, %r57;
	mad.lo.s32 	%r74, %r73, %r54, %r1;
	mul.wide.s32 	%rd16, %r74, 4;
	add.s64 	%rd17, %rd3, %rd16;
	st.global.u32 	[%rd17], %r68;
	add.s32 	%r75, %r73, %r57;
	mad.lo.s32 	%r76, %r75, %r54, %r1;
	mul.wide.s32 	%rd18, %r76, 4;
	add.s64 	%rd19, %rd3, %rd18;
	st.global.u32 	[%rd19], %r68;
	add.s32 	%r77, %r75, %r57;
	mad.lo.s32 	%r78, %r77, %r54, %r1;
	mul.wide.s32 	%rd20, %r78, 4;
	add.s64 	%rd21, %rd3, %rd20;
	st.global.u32 	[%rd21], %r68;
	add.s32 	%r79, %r77, %r57;
	mad.lo.s32 	%r80, %r79, %r54, %r1;
	mul.wide.s32 	%rd22, %r80, 4;
	add.s64 	%rd23, %rd3, %rd22;
	st.global.u32 	[%rd23], %r68;
	add.s32 	%r81, %r79, %r57;
	mad.lo.s32 	%r82, %r81, %r54, %r1;
	mul.wide.s32 	%rd24, %r82, 4;
	add.s64 	%rd25, %rd3, %rd24;
	st.global.u32 	[%rd25], %r68;
	add.s32 	%r150, %r150, 8;
	setp.ne.s32 	%p8, %r150, %r152;
	@%p8 bra 	$L__BB0_17;
$L__BB0_18:
	setp.eq.s32 	%p9, %r43, 0;
	@%p9 bra 	$L__BB0_26;
	and.b32  	%r48, %r56, 3;
	setp.lt.u32 	%p10, %r43, 4;
	@%p10 bra 	$L__BB0_21;
	mad.lo.s32 	%r83, %r152, %r57, %r63;
	mad.lo.s32 	%r84, %r83, %r54, %r1;
	mul.wide.s32 	%rd26, %r84, 4;
	add.s64 	%rd27, %rd3, %rd26;
	mov.b32 	%r85, 0;
	st.global.u32 	[%rd27], %r85;
	add.s32 	%r86, %r83, %r57;
	mad.lo.s32 	%r87, %r86, %r54, %r1;
	mul.wide.s32 	%rd28, %r87, 4;
	add.s64 	%rd29, %rd3, %rd28;
	st.global.u32 	[%rd29], %r85;
	add.s32 	%r88, %r86, %r57;
	mad.lo.s32 	%r89, %r88, %r54, %r1;
	mul.wide.s32 	%rd30, %r89, 4;
	add.s64 	%rd31, %rd3, %rd30;
	st.global.u32 	[%rd31], %r85;
	add.s32 	%r90, %r88, %r57;
	mad.lo.s32 	%r91, %r90, %r54, %r1;
	mul.wide.s32 	%rd32, %r91, 4;
	add.s64 	%rd33, %rd3, %rd32;
	st.global.u32 	[%rd33], %r85;
	add.s32 	%r152, %r152, 4;
$L__BB0_21:
	setp.eq.s32 	%p11, %r48, 0;
	@%p11 bra 	$L__BB0_26;
	setp.eq.s32 	%p12, %r48, 1;
	@%p12 bra 	$L__BB0_24;
	mad.lo.s32 	%r92, %r152, %r57, %r63;
	mad.lo.s32 	%r93, %r92, %r54, %r1;
	mul.wide.s32 	%rd34, %r93, 4;
	add.s64 	%rd35, %rd3, %rd34;
	mov.b32 	%r94, 0;
	st.global.u32 	[%rd35], %r94;
	add.s32 	%r95, %r92, %r57;
	mad.lo.s32 	%r96, %r95, %r54, %r1;
	mul.wide.s32 	%rd36, %r96, 4;
	add.s64 	%rd37, %rd3, %rd36;
	st.global.u32 	[%rd37], %r94;
	add.s32 	%r152, %r152, 2;
$L__BB0_24:
	and.b32  	%r97, %r56, 1;
	setp.eq.b32 	%p13, %r97, 1;
	not.pred 	%p14, %p13;
	@%p14 bra 	$L__BB0_26;
	mad.lo.s32 	%r98, %r152, %r57, %r63;
	mad.lo.s32 	%r99, %r98, %r54, %r1;
	mul.wide.s32 	%rd38, %r99, 4;
	add.s64 	%rd39, %rd3, %rd38;
	mov.b32 	%r100, 0;
	st.global.u32 	[%rd39], %r100;
$L__BB0_26:
	ret;

}
	// .globl	_Z14conv3x3_kernelPfS_S_iiiii
.visible .entry _Z14conv3x3_kernelPfS_S_iiiii(
	.param .u64 .ptr .align 1 _Z14conv3x3_kernelPfS_S_iiiii_param_0,
	.param .u64 .ptr .align 1 _Z14conv3x3_kernelPfS_S_iiiii_param_1,
	.param .u64 .ptr .align 1 _Z14conv3x3_kernelPfS_S_iiiii_param_2,
	.param .u32 _Z14conv3x3_kernelPfS_S_iiiii_param_3,
	.param .u32 _Z14conv3x3_kernelPfS_S_iiiii_param_4,
	.param .u32 _Z14conv3x3_kernelPfS_S_iiiii_param_5,
	.param .u32 _Z14conv3x3_kernelPfS_S_iiiii_param_6,
	.param .u32 _Z14conv3x3_kernelPfS_S_iiiii_param_7
)
{
	.reg .pred 	%p<111>;
	.reg .b32 	%r<193>;
	.reg .b32 	%f<99>;
	.reg .b64 	%rd<93>;

	ld.param.u64 	%rd8, [_Z14conv3x3_kernelPfS_S_iiiii_param_0];
	ld.param.u64 	%rd7, [_Z14conv3x3_kernelPfS_S_iiiii_param_1];
	ld.param.u64 	%rd9, [_Z14conv3x3_kernelPfS_S_iiiii_param_2];
	ld.param.u32 	%r64, [_Z14conv3x3_kernelPfS_S_iiiii_param_3];
	ld.param.u32 	%r60, [_Z14conv3x3_kernelPfS_S_iiiii_param_4];
	ld.param.u32 	%r62, [_Z14conv3x3_kernelPfS_S_iiiii_param_6];
	ld.param.u32 	%r63, [_Z14conv3x3_kernelPfS_S_iiiii_param_7];
	cvta.to.global.u64 	%rd1, %rd9;
	cvta.to.global.u64 	%rd2, %rd8;
	cvta.to.global.u64 	%rd3, %rd7;
	mov.u32 	%r65, %ctaid.x;
	mov.u32 	%r66, %ntid.x;
	mov.u32 	%r67, %tid.x;
	mad.lo.s32 	%r1, %r65, %r66, %r67;
	mov.u32 	%r68, %ctaid.y;
	mov.u32 	%r69, %ntid.y;
	mov.u32 	%r70, %tid.y;
	mad.lo.s32 	%r71, %r68, %r69, %r70;
	setp.ge.s32 	%p2, %r1, %r60;
	setp.ge.s32 	%p3, %r71, %r64;
	or.pred  	%p4, %p2, %p3;
	setp.lt.s32 	%p5, %r63, 1;
	or.pred  	%p6, %p4, %p5;
	@%p6 bra 	$L__BB1_68;
	ld.param.u32 	%r176, [_Z14conv3x3_kernelPfS_S_iiiii_param_5];
	shr.u32 	%r72, %r62, 31;
	add.s32 	%r73, %r62, %r72;
	shr.s32 	%r74, %r73, 1;
	neg.s32 	%r3, %r74;
	setp.lt.s32 	%p7, %r176, 1;
	sub.s32 	%r4, %r71, %r74;
	@%p7 bra 	$L__BB1_57;
	setp.lt.s32 	%p16, %r62, 1;
	@%p16 bra 	$L__BB1_49;
	and.b32  	%r5, %r62, 7;
	and.b32  	%r6, %r62, 3;
	and.b32  	%r7, %r62, 2147483640;
	and.b32  	%r8, %r62, 1;
	add.s32 	%r9, %r3, %r1;
	mov.b32 	%r179, 0;
$L__BB1_4:
	mov.f32 	%f78, 0f00000000;
	mov.b32 	%r180, 0;
$L__BB1_5:
	ld.param.u32 	%r177, [_Z14conv3x3_kernelPfS_S_iiiii_param_5];
	mul.lo.s32 	%r12, %r180, %r64;
	mad.lo.s32 	%r135, %r179, %r177, %r180;
	mul.lo.s32 	%r13, %r135, %r62;
	mov.b32 	%r181, 0;
$L__BB1_6:
	setp.lt.u32 	%p23, %r62, 8;
	add.s32 	%r15, %r9, %r181;
	setp.gt.s32 	%p24, %r15, -1;
	setp.lt.s32 	%p25, %r15, %r60;
	and.pred  	%p1, %p24, %p25;
	add.s32 	%r137, %r181, %r13;
	mul.lo.s32 	%r16, %r137, %r62;
	mov.b32 	%r184, 0;
	@%p23 bra 	$L__BB1_25;
	mov.b32 	%r182, 0;
$L__BB1_8:
	.pragma "nounroll";
	add.s32 	%r18, %r4, %r182;
	setp.gt.s32 	%p26, %r18, -1;
	setp.lt.s32 	%p27, %r18, %r64;
	and.pred  	%p28, %p26, %p27;
	and.pred  	%p29, %p1, %p28;
	add.s32 	%r139, %r182, %r16;
	mul.wide.s32 	%rd54, %r139, 4;
	add.s64 	%rd4, %rd1, %rd54;
	not.pred 	%p30, %p29;
	@%p30 bra 	$L__BB1_10;
	add.s32 	%r140, %r18, %r12;
	mad.lo.s32 	%r141, %r140, %r60, %r15;
	mul.wide.s32 	%rd55, %r141, 4;
	add.s64 	%rd56, %rd2, %rd55;
	ld.global.f32 	%f42, [%rd56];
	ld.global.f32 	%f43, [%rd4];
	fma.rn.f32 	%f78, %f42, %f43, %f78;
$L__BB1_10:
	add.s32 	%r19, %r18, 1;
	setp.gt.s32 	%p31, %r19, -1;
	setp.lt.s32 	%p32, %r19, %r64;
	and.pred  	%p33, %p31, %p32;
	and.pred  	%p34, %p1, %p33;
	not.pred 	%p35, %p34;
	@%p35 bra 	$L__BB1_12;
	add.s32 	%r142, %r19, %r12;
	mad.lo.s32 	%r143, %r142, %r60, %r15;
	mul.wide.s32 	%rd57, %r143, 4;
	add.s64 	%rd58, %rd2, %rd57;
	ld.global.f32 	%f44, [%rd58];
	ld.global.f32 	%f45, [%rd4+4];
	fma.rn.f32 	%f78, %f44, %f45, %f78;
$L__BB1_12:
	add.s32 	%r20, %r18, 2;
	setp.gt.s32 	%p36, %r20, -1;
	setp.lt.s32 	%p37, %r20, %r64;
	and.pred  	%p38, %p36, %p37;
	and.pred  	%p39, %p1, %p38;
	not.pred 	%p40, %p39;
	@%p40 bra 	$L__BB1_14;
	add.s32 	%r144, %r20, %r12;
	mad.lo.s32 	%r145, %r144, %r60, %r15;
	mul.wide.s32 	%rd59, %r145, 4;
	add.s64 	%rd60, %rd2, %rd59;
	ld.global.f32 	%f46, [%rd60];
	ld.global.f32 	%f47, [%rd4+8];
	fma.rn.f32 	%f78, %f46, %f47, %f78;
$L__BB1_14:
	add.s32 	%r21, %r18, 3;
	setp.gt.s32 	%p41, %r21, -1;
	setp.lt.s32 	%p42, %r21, %r64;
	and.pred  	%p43, %p41, %p42;
	and.pred  	%p44, %p1, %p43;
	not.pred 	%p45, %p44;
	@%p45 bra 	$L__BB1_16;
	add.s32 	%r146, %r21, %r12;
	mad.lo.s32 	%r147, %r146, %r60, %r15;
	mul.wide.s32 	%rd61, %r147, 4;
	add.s64 	%rd62, %rd2, %rd61;
	ld.global.f32 	%f48, [%rd62];
	ld.global.f32 	%f49, [%rd4+12];
	fma.rn.f32 	%f78, %f48, %f49, %f78;
$L__BB1_16:
	add.s32 	%r22, %r18, 4;
	setp.gt.s32 	%p46, %r22, -1;
	setp.lt.s32 	%p47, %r22, %r64;
	and.pred  	%p48, %p46, %p47;
	and.pred  	%p49, %p1, %p48;
	not.pred 	%p50, %p49;
	@%p50 bra 	$L__BB1_18;
	add.s32 	%r148, %r22, %r12;
	mad.lo.s32 	%r149, %r148, %r60, %r15;
	mul.wide.s32 	%rd63, %r149, 4;
	add.s64 	%rd64, %rd2, %rd63;
	ld.global.f32 	%f50, [%rd64];
	ld.global.f32 	%f51, [%rd4+16];
	fma.rn.f32 	%f78, %f50, %f51, %f78;
$L__BB1_18:
	add.s32 	%r23, %r18, 5;
	setp.gt.s32 	%p51, %r23, -1;
	setp.lt.s32 	%p52, %r23, %r64;
	and.pred  	%p53, %p51, %p52;
	and.pred  	%p54, %p1, %p53;
	not.pred 	%p55, %p54;
	@%p55 bra 	$L__BB1_20;
	add.s32 	%r150, %r23, %r12;
	mad.lo.s32 	%r151, %r150, %r60, %r15;
	mul.wide.s32 	%rd65, %r151, 4;
	add.s64 	%rd66, %rd2, %rd65;
	ld.global.f32 	%f52, [%rd66];
	ld.global.f32 	%f53, [%rd4+20];
	fma.rn.f32 	%f78, %f52, %f53, %f78;
$L__BB1_20:
	add.s32 	%r24, %r18, 6;
	setp.gt.s32 	%p56, %r24, -1;
	setp.lt.s32 	%p57, %r24, %r64;
	and.pred  	%p58, %p56, %p57;
	and.pred  	%p59, %p1, %p58;
	not.pred 	%p60, %p59;
	@%p60 bra 	$L__BB1_22;
	add.s32 	%r152, %r24, %r12;
	mad.lo.s32 	%r153, %r152, %r60, %r15;
	mul.wide.s32 	%rd67, %r153, 4;
	add.s64 	%rd68, %rd2, %rd67;
	ld.global.f32 	%f54, [%rd68];
	ld.global.f32 	%f55, [%rd4+24];
	fma.rn.f32 	%f78, %f54, %f55, %f78;
$L__BB1_22:
	add.s32 	%r25, %r18, 7;
	setp.gt.s32 	%p61, %r25, -1;
	setp.lt.s32 	%p62, %r25, %r64;
	and.pred  	%p63, %p61, %p62;
	and.pred  	%p64, %p1, %p63;
	not.pred 	%p65, %p64;
	@%p65 bra 	$L__BB1_24;
	add.s32 	%r154, %r25, %r12;
	mad.lo.s32 	%r155, %r154, %r60, %r15;
	mul.wide.s32 	%rd69, %r155, 4;
	add.s64 	%rd70, %rd2, %rd69;
	ld.global.f32 	%f56, [%rd70];
	ld.global.f32 	%f57, [%rd4+28];
	fma.rn.f32 	%f78, %f56, %f57, %f78;
$L__BB1_24:
	add.s32 	%r182, %r182, 8;
	setp.ne.s32 	%p66, %r182, %r7;
	mov.u32 	%r184, %r7;
	@%p66 bra 	$L__BB1_8;
$L__BB1_25:
	setp.eq.s32 	%p67, %r5, 0;
	@%p67 bra 	$L__BB1_46;
	add.s32 	%r156, %r5, -1;
	setp.lt.u32 	%p68, %r156, 3;
	@%p68 bra 	$L__BB1_36;
	add.s32 	%r28, %r4, %r184;
	setp.gt.s32 	%p69, %r28, -1;
	setp.lt.s32 	%p70, %r28, %r64;
	and.pred  	%p71, %p69, %p70;
	and.pred  	%p73, %p1, %p71;
	add.s32 	%r157, %r184, %r16;
	mul.wide.s32 	%rd71, %r157, 4;
	add.s64 	%rd5, %rd1, %rd71;
	not.pred 	%p74, %p73;
	@%p74 bra 	$L__BB1_29;
	add.s32 	%r158, %r28, %r12;
	mad.lo.s32 	%r159, %r158, %r60, %r15;
	mul.wide.s32 	%rd72, %r159, 4;
	add.s64 	%rd73, %rd2, %rd72;
	ld.global.f32 	%f59, [%rd73];
	ld.global.f32 	%f60, [%rd5];
	fma.rn.f32 	%f78, %f59, %f60, %f78;
$L__BB1_29:
	add.s32 	%r29, %r28, 1;
	setp.gt.s32 	%p75, %r29, -1;
	setp.lt.s32 	%p76, %r29, %r64;
	and.pred  	%p77, %p75, %p76;
	and.pred  	%p78, %p1, %p77;
	not.pred 	%p79, %p78;
	@%p79 bra 	$L__BB1_31;
	add.s32 	%r160, %r29, %r12;
	mad.lo.s32 	%r161, %r160, %r60, %r15;
	mul.wide.s32 	%rd74, %r161, 4;
	add.s64 	%rd75, %rd2, %rd74;
	ld.global.f32 	%f61, [%rd75];
	ld.global.f32 	%f62, [%rd5+4];
	fma.rn.f32 	%f78, %f61, %f62, %f78;
$L__BB1_31:
	add.s32 	%r30, %r28, 2;
	setp.gt.s32 	%p80, %r30, -1;
	setp.lt.s32 	%p81, %r30, %r64;
	and.pred  	%p82, %p80, %p81;
	and.pred  	%p83, %p1, %p82;
	not.pred 	%p84, %p83;
	@%p84 bra 	$L__BB1_33;
	add.s32 	%r162, %r30, %r12;
	mad.lo.s32 	%r163, %r162, %r60, %r15;
	mul.wide.s32 	%rd76, %r163, 4;
	add.s64 	%rd77, %rd2, %rd76;
	ld.global.f32 	%f63, [%rd77];
	ld.global.f32 	%f64, [%rd5+8];
	fma.rn.f32 	%f78, %f63, %f64, %f78;
$L__BB1_33:
	add.s32 	%r31, %r28, 3;
	setp.gt.s32 	%p85, %r31, -1;
	setp.lt.s32 	%p86, %r31, %r64;
	and.pred  	%p87, %p85, %p86;
	and.pred  	%p88, %p1, %p87;
	not.pred 	%p89, %p88;
	@%p89 bra 	$L__BB1_35;
	add.s32 	%r164, %r31, %r12;
	mad.lo.s32 	%r165, %r164, %r60, %r15;
	mul.wide.s32 	%rd78, %r165, 4;
	add.s64 	%rd79, %rd2, %rd78;
	ld.global.f32 	%f65, [%rd79];
	ld.global.f32 	%f66, [%rd5+12];
	fma.rn.f32 	%f78, %f65, %f66, %f78;
$L__BB1_35:
	add.s32 	%r184, %r184, 4;
$L__BB1_36:
	setp.eq.s32 	%p90, %r6, 0;
	@%p90 bra 	$L__BB1_46;
	setp.eq.s32 	%p91, %r6, 1;
	@%p91 bra 	$L__BB1_43;
	add.s32 	%r34, %r4, %r184;
	setp.gt.s32 	%p92, %r34, -1;
	setp.lt.s32 	%p93, %r34, %r64;
	and.pred  	%p94, %p92, %p93;
	and.pred  	%p95, %p1, %p94;
	add.s32 	%r166, %r184, %r16;
	mul.wide.s32 	%rd80, %r166, 4;
	add.s64 	%rd6, %rd1, %rd80;
	not.pred 	%p96, %p95;
	@%p96 bra 	$L__BB1_40;
	add.s32 	%r167, %r34, %r12;
	mad.lo.s32 	%r168, %r167, %r60, %r15;
	mul.wide.s32 	%rd81, %r168, 4;
	add.s64 	%rd82, %rd2, %rd81;
	ld.global.f32 	%f68, [%rd82];
	ld.global.f32 	%f69, [%rd6];
	fma.rn.f32 	%f78, %f68, %f69, %f78;
$L__BB1_40:
	add.s32 	%r35, %r34, 1;
	setp.gt.s32 	%p97, %r35, -1;
	setp.lt.s32 	%p98, %r35, %r64;
	and.pred  	%p99, %p97, %p98;
	and.pred  	%p100, %p1, %p99;
	not.pred 	%p101, %p100;
	@%p101 bra 	$L__BB1_42;
	add.s32 	%r169, %r35, %r12;
	mad.lo.s32 	%r170, %r169, %r60, %r15;
	mul.wide.s32 	%rd83, %r170, 4;
	add.s64 	%rd84, %rd2, %rd83;
	ld.global.f32 	%f70, [%rd84];
	ld.global.f32 	%f71, [%rd6+4];
	fma.rn.f32 	%f78, %f70, %f71, %f78;
$L__BB1_42:
	add.s32 	%r184, %r184, 2;
$L__BB1_43:
	setp.eq.s32 	%p102, %r8, 0;
	@%p102 bra 	$L__BB1_46;
	add.s32 	%r38, %r4, %r184;
	setp.gt.s32 	%p103, %r38, -1;
	setp.lt.s32 	%p104, %r38, %r64;
	and.pred  	%p105, %p103, %p104;
	and.pred  	%p106, %p1, %p105;
	not.pred 	%p107, %p106;
	@%p107 bra 	$L__BB1_46;
	add.s32 	%r171, %r38, %r12;
	mad.lo.s32 	%r172, %r171, %r60, %r15;
	mul.wide.s32 	%rd85, %r172, 4;
	add.s64 	%rd86, %rd2, %rd85;
	ld.global.f32 	%f72, [%rd86];
	add.s32 	%r173, %r184, %r16;
	mul.wide.s32 	%rd87, %r173, 4;
	add.s64 	%rd88, %rd1, %rd87;
	ld.global.f32 	%f73, [%rd88];
	fma.rn.f32 	%f78, %f72, %f73, %f78;
$L__BB1_46:
	add.s32 	%r181, %r181, 1;
	setp.ne.s32 	%p108, %r181, %r62;
	@%p108 bra 	$L__BB1_6;
	ld.param.u32 	%r178, [_Z14conv3x3_kernelPfS_S_iiiii_param_5];
	add.s32 	%r180, %r180, 1;
	setp.ne.s32 	%p109, %r180, %r178;
	@%p109 bra 	$L__BB1_5;
	ld.param.u64 	%rd92, [_Z14conv3x3_kernelPfS_S_iiiii_param_1];
	max.f32 	%f74, %f78, 0f00000000;
	mad.lo.s32 	%r174, %r179, %r64, %r71;
	mad.lo.s32 	%r175, %r174, %r60, %r1;
	cvta.to.global.u64 	%rd89, %rd92;
	mul.wide.s32 	%rd90, %r175, 4;
	add.s64 	%rd91, %rd89, %rd90;
	st.global.f32 	[%rd91], %f74;
	add.s32 	%r179, %r179, 1;
	setp.eq.s32 	%p110, %r179, %r63;
	@%p110 bra 	$L__BB1_68;
	bra.uni 	$L__BB1_4;
$L__BB1_49:
	and.b32  	%r42, %r63, 3;
	setp.lt.u32 	%p17, %r63, 4;
	mov.b32 	%r188, 0;
	@%p17 bra 	$L__BB1_52;
	and.b32  	%r188, %r63, 2147483644;
	mov.b32 	%r186, 0;
$L__BB1_51:
	.pragma "nounroll";
	mad.lo.s32 	%r114, %r186, %r64, %r71;
	mad.lo.s32 	%r115, %r114, %r60, %r1;
	mul.wide.s32 	%rd40, %r115, 4;
	add.s64 	%rd41, %rd3, %rd40;
	mov.b32 	%r116, 0;
	st.global.u32 	[%rd41], %r116;
	add.s32 	%r117, %r114, %r64;
	mad.lo.s32 	%r118, %r117, %r60, %r1;
	mul.wide.s32 	%rd42, %r118, 4;
	add.s64 	%rd43, %rd3, %rd42;
	st.global.u32 	[%rd43], %r116;
	add.s32 	%r119, %r117, %r64;
	mad.lo.s32 	%r120, %r119, %r60, %r1;
	mul.wide.s32 	%rd44, %r120, 4;
	add.s64 	%rd45, %rd3, %rd44;
	st.global.u32 	[%rd45], %r116;
	add.s32 	%r121, %r119, %r64;
	mad.lo.s32 	%r122, %r121, %r60, %r1;
	mul.wide.s32 	%rd46, %r122, 4;
	add.s64 	%rd47, %rd3, %rd46;
	st.global.u32 	[%rd47], %r116;
	add.s32 	%r186, %r186, 4;
	setp.ne.s32 	%p18, %r186, %r188;
	@%p18 bra 	$L__BB1_51;
$L__BB1_52:
	setp.eq.s32 	%p19, %r42, 0;
	@%p19 bra 	$L__BB1_68;
	setp.eq.s32 	%p20, %r42, 1;
	@%p20 bra 	$L__BB1_55;
	mad.lo.s32 	%r123, %r188, %r64, %r71;
	mad.lo.s32 	%r124, %r123, %r60, %r1;
	mul.wide.s32 	%rd48, %r124, 4;
	add.s64 	%rd49, %rd3, %rd48;
	mov.b32 	%r125, 0;
	st.global.u32 	[%rd49], %r125;
	add.s32 	%r126, %r123, %r64;
	mad.lo.s32 	%r127, %r126, %r60, %r1;
	mul.wide.s32 	%rd50, %r127, 4;
	add.s64 	%rd51, %rd3, %rd50;
	st.global.u32 	[%rd51], %r125;
	add.s32 	%r188, %r188, 2;
$L__BB1_55:
	and.b32  	%r128, %r63, 1;
	setp.eq.b32 	%p21, %r128, 1;
	not.pred 	%p22, %p21;
	@%p22 bra 	$L__BB1_68;
	mad.lo.s32 	%r129, %r188, %r64, %r71;
	mad.lo.s32 	%r130, %r129, %r60, %r1;
	mul.wide.s32 	%rd52, %r130, 4;
	add.s64 	%rd53, %rd3, %rd52;
	mov.b32 	%r131, 0;
	st.global.u32 	[%rd53], %r131;
	bra.uni 	$L__BB1_68;
$L__BB1_57:
	and.b32  	%r49, %r63, 7;
	setp.lt.u32 	%p8, %r63, 8;
	mov.b32 	%r191, 0;
	@%p8 bra 	$L__BB1_60;
	and.b32  	%r191, %r63, 2147483640;
	mov.b32 	%r189, 0;
$L__BB1_59:
	.pragma "nounroll";
	mad.lo.s32 	%r77, %r189, %r64, %r71;
	mad.lo.s32 	%r78, %r77, %r60, %r1;
	mul.wide.s32 	%rd10, %r78, 4;
	add.s64 	%rd11, %rd3, %rd10;
	mov.b32 	%r79, 0;
	st.global.u32 	[%rd11], %r79;
	add.s32 	%r80, %r77, %r64;
	mad.lo.s32 	%r81, %r80, %r60, %r1;
	mul.wide.s32 	%rd12, %r81, 4;
	add.s64 	%rd13, %rd3, %rd12;
	st.global.u32 	[%rd13], %r79;
	add.s32 	%r82, %r80, %r64;
	mad.lo.s32 	%r83, %r82, %r60, %r1;
	mul.wide.s32 	%rd14, %r83, 4;
	add.s64 	%rd15, %rd3, %rd14;
	st.global.u32 	[%rd15], %r79;
	add.s32 	%r84, %r82, %r64;
	mad.lo.s32 	%r85, %r84, %r60, %r1;
	mul.wide.s32 	%rd16, %r85, 4;
	add.s64 	%rd17, %rd3, %rd16;
	st.global.u32 	[%rd17], %r79;
	add.s32 	%r86, %r84, %r64;
	mad.lo.s32 	%r87, %r86, %r60, %r1;
	mul.wide.s32 	%rd18, %r87, 4;
	add.s64 	%rd19, %rd3, %rd18;
	st.global.u32 	[%rd19], %r79;
	add.s32 	%r88, %r86, %r64;
	mad.lo.s32 	%r89, %r88, %r60, %r1;
	mul.wide.s32 	%rd20, %r89, 4;
	add.s64 	%rd21, %rd3, %rd20;
	st.global.u32 	[%rd21], %r79;
	add.s32 	%r90, %r88, %r64;
	mad.lo.s32 	%r91, %r90, %r60, %r1;
	mul.wide.s32 	%rd22, %r91, 4;
	add.s64 	%rd23, %rd3, %rd22;
	st.global.u32 	[%rd23], %r79;
	add.s32 	%r92, %r90, %r64;
	mad.lo.s32 	%r93, %r92, %r60, %r1;
	mul.wide.s32 	%rd24, %r93, 4;
	add.s64 	%rd25, %rd3, %rd24;
	st.global.u32 	[%rd25], %r79;
	add.s32 	%r189, %r189, 8;
	setp.ne.s32 	%p9, %r189, %r191;
	@%p9 bra 	$L__BB1_59;
$L__BB1_60:
	setp.eq.s32 	%p10, %r49, 0;
	@%p10 bra 	$L__BB1_68;
	and.b32  	%r54, %r63, 3;
	setp.lt.u32 	%p11, %r49, 4;
	@%p11 bra 	$L__BB1_63;
	mad.lo.s32 	%r94, %r191, %r64, %r71;
	mad.lo.s32 	%r95, %r94, %r60, %r1;
	mul.wide.s32 	%rd26, %r95, 4;
	add.s64 	%rd27, %rd3, %rd26;
	mov.b32 	%r96, 0;
	st.global.u32 	[%rd27], %r96;
	add.s32 	%r97, %r94, %r64;
	mad.lo.s32 	%r98, %r97, %r60, %r1;
	mul.wide.s32 	%rd28, %r98, 4;
	add.s64 	%rd29, %rd3, %rd28;
	st.global.u32 	[%rd29], %r96;
	add.s32 	%r99, %r97, %r64;
	mad.lo.s32 	%r100, %r99, %r60, %r1;
	mul.wide.s32 	%rd30, %r100, 4;
	add.s64 	%rd31, %rd3, %rd30;
	st.global.u32 	[%rd31], %r96;
	add.s32 	%r101, %r99, %r64;
	mad.lo.s32 	%r102, %r101, %r60, %r1;
	mul.wide.s32 	%rd32, %r102, 4;
	add.s64 	%rd33, %rd3, %rd32;
	st.global.u32 	[%rd33], %r96;
	add.s32 	%r191, %r191, 4;
$L__BB1_63:
	setp.eq.s32 	%p12, %r54, 0;
	@%p12 bra 	$L__BB1_68;
	setp.eq.s32 	%p13, %r54, 1;
	@%p13 bra 	$L__BB1_66;
	mad.lo.s32 	%r103, %r191, %r64, %r71;
	mad.lo.s32 	%r104, %r103, %r60, %r1;
	mul.wide.s32 	%rd34, %r104, 4;
	add.s64 	%rd35, %rd3, %rd34;
	mov.b32 	%r105, 0;
	st.global.u32 	[%rd35], %r105;
	add.s32 	%r106, %r103, %r64;
	mad.lo.s32 	%r107, %r106, %r60, %r1;
	mul.wide.s32 	%rd36, %r107, 4;
	add.s64 	%rd37, %rd3, %rd36;
	st.global.u32 	[%rd37], %r105;
	add.s32 	%r191, %r191, 2;
$L__BB1_66:
	and.b32  	%r108, %r63, 1;
	setp.eq.b32 	%p14, %r108, 1;
	not.pred 	%p15, %p14;
	@%p15 bra 	$L__BB1_68;
	mad.lo.s32 	%r109, %r191, %r64, %r71;
	mad.lo.s32 	%r110, %r109, %r60, %r1;
	mul.wide.s32 	%rd38, %r110, 4;
	add.s64 	%rd39, %rd3, %rd38;
	mov.b32 	%r111, 0;
	st.global.u32 	[%rd39], %r111;
$L__BB1_68:
	ret;

}
	// .globl	_Z20conv1x1_final_kernelPfS_S_iiii
.visible .entry _Z20conv1x1_final_kernelPfS_S_iiii(
	.param .u64 .ptr .align 1 _Z20conv1x1_final_kernelPfS_S_iiii_param_0,
	.param .u64 .ptr .align 1 _Z20conv1x1_final_kernelPfS_S_iiii_param_1,
	.param .u64 .ptr .align 1 _Z20conv1x1_final_kernelPfS_S_iiii_param_2,
	.param .u32 _Z20conv1x1_final_kernelPfS_S_iiii_param_3,
	.param .u32 _Z20conv1x1_final_kernelPfS_S_iiii_param_4,
	.param .u32 _Z20conv1x1_final_kernelPfS_S_iiii_param_5,
	.param .u32 _Z20conv1x1_final_kernelPfS_S_iiii_param_6
)
{
	.reg .pred 	%p<24>;
	.reg .b32 	%r<154>;
	.reg .b32 	%f<67>;
	.reg .b64 	%rd<91>;

	ld.param.u64 	%rd7, [_Z20conv1x1_final_kernelPfS_S_iiii_param_0];
	ld.param.u64 	%rd8, [_Z20conv1x1_final_kernelPfS_S_iiii_param_1];
	ld.param.u64 	%rd9, [_Z20conv1x1_final_kernelPfS_S_iiii_param_2];
	ld.param.u32 	%r57, [_Z20conv1x1_final_kernelPfS_S_iiii_param_3];
	ld.param.u32 	%r54, [_Z20conv1x1_final_kernelPfS_S_iiii_param_4];
	ld.param.u32 	%r55, [_Z20conv1x1_final_kernelPfS_S_iiii_param_5];
	ld.param.u32 	%r56, [_Z20conv1x1_final_kernelPfS_S_iiii_param_6];
	cvta.to.global.u64 	%rd1, %rd9;
	cvta.to.global.u64 	%rd2, %rd7;
	cvta.to.global.u64 	%rd3, %rd8;
	mov.u32 	%r58, %ctaid.x;
	mov.u32 	%r59, %ntid.x;
	mov.u32 	%r60, %tid.x;
	mad.lo.s32 	%r1, %r58, %r59, %r60;
	mov.u32 	%r61, %ctaid.y;
	mov.u32 	%r62, %ntid.y;
	mul.lo.s32 	%r2, %r61, %r62;
	mov.u32 	%r3, %tid.y;
	add.s32 	%r63, %r2, %r3;
	setp.ge.s32 	%p1, %r1, %r54;
	setp.ge.s32 	%p2, %r63, %r57;
	or.pred  	%p3, %p1, %p2;
	setp.lt.s32 	%p4, %r56, 1;
	or.pred  	%p5, %p3, %p4;
	@%p5 bra 	$L__BB2_26;
	setp.lt.s32 	%p6, %r55, 1;
	@%p6 bra 	$L__BB2_15;
	and.b32  	%r5, %r55, 7;
	and.b32  	%r102, %r55, 2147483640;
	neg.s32 	%r6, %r102;
	mul.lo.s32 	%r103, %r54, %r57;
	shl.b32 	%r7, %r103, 3;
	mad.lo.s32 	%r104, %r57, 7, %r63;
	mad.lo.s32 	%r8, %r54, %r104, %r1;
	mad.lo.s32 	%r105, %r57, 6, %r63;
	mad.lo.s32 	%r9, %r54, %r105, %r1;
	mad.lo.s32 	%r106, %r57, 5, %r63;
	mad.lo.s32 	%r10, %r54, %r106, %r1;
	shl.b32 	%r107, %r57, 2;
	add.s32 	%r108, %r63, %r107;
	mad.lo.s32 	%r11, %r54, %r108, %r1;
	mad.lo.s32 	%r109, %r57, 3, %r63;
	mad.lo.s32 	%r12, %r54, %r109, %r1;
	shl.b32 	%r110, %r57, 1;
	add.s32 	%r111, %r63, %r110;
	mad.lo.s32 	%r13, %r54, %r111, %r1;
	add.s32 	%r112, %r3, %r57;
	add.s32 	%r113, %r112, %r2;
	mad.lo.s32 	%r14, %r54, %r113, %r1;
	mov.b32 	%r137, 0;
$L__BB2_3:
	setp.lt.u32 	%p15, %r55, 8;
	mul.lo.s32 	%r16, %r137, %r55;
	mov.f32 	%f66, 0f00000000;
	mov.b32 	%r148, 0;
	@%p15 bra 	$L__BB2_6;
	mad.lo.s32 	%r145, %r54, %r63, %r1;
	mul.wide.u32 	%rd40, %r16, 4;
	add.s64 	%rd41, %rd1, %rd40;
	add.s64 	%rd90, %rd41, 16;
	mov.f32 	%f66, 0f00000000;
	mov.u32 	%r138, %r14;
	mov.u32 	%r139, %r13;
	mov.u32 	%r140, %r12;
	mov.u32 	%r141, %r11;
	mov.u32 	%r142, %r10;
	mov.u32 	%r143, %r9;
	mov.u32 	%r144, %r8;
	mov.u32 	%r146, %r6;
$L__BB2_5:
	.pragma "nounroll";
	and.b32  	%r148, %r55, 2147483640;
	mul.wide.s32 	%rd42, %r145, 4;
	add.s64 	%rd43, %rd2, %rd42;
	ld.global.f32 	%f16, [%rd43];
	ld.global.f32 	%f17, [%rd90+-16];
	fma.rn.f32 	%f18, %f16, %f17, %f66;
	mul.wide.s32 	%rd44, %r138, 4;
	add.s64 	%rd45, %rd2, %rd44;
	ld.global.f32 	%f19, [%rd45];
	ld.global.f32 	%f20, [%rd90+-12];
	fma.rn.f32 	%f21, %f19, %f20, %f18;
	mul.wide.s32 	%rd46, %r139, 4;
	add.s64 	%rd47, %rd2, %rd46;
	ld.global.f32 	%f22, [%rd47];
	ld.global.f32 	%f23, [%rd90+-8];
	fma.rn.f32 	%f24, %f22, %f23, %f21;
	mul.wide.s32 	%rd48, %r140, 4;
	add.s64 	%rd49, %rd2, %rd48;
	ld.global.f32 	%f25, [%rd49];
	ld.global.f32 	%f26, [%rd90+-4];
	fma.rn.f32 	%f27, %f25, %f26, %f24;
	mul.wide.s32 	%rd50, %r141, 4;
	add.s64 	%rd51, %rd2, %rd50;
	ld.global.f32 	%f28, [%rd51];
	ld.global.f32 	%f29, [%rd90];
	fma.rn.f32 	%f30, %f28, %f29, %f27;
	mul.wide.s32 	%rd52, %r142, 4;
	add.s64 	%rd53, %rd2, %rd52;
	ld.global.f32 	%f31, [%rd53];
	ld.global.f32 	%f32, [%rd90+4];
	fma.rn.f32 	%f33, %f31, %f32, %f30;
	mul.wide.s32 	%rd54, %r143, 4;
	add.s64 	%rd55, %rd2, %rd54;
	ld.global.f32 	%f34, [%rd55];
	ld.global.f32 	%f35, [%rd90+8];
	fma.rn.f32 	%f36, %f34, %f35, %f33;
	mul.wide.s32 	%rd56, %r144, 4;
	add.s64 	%rd57, %rd2, %rd56;
	ld.global.f32 	%f37, [%rd57];
	ld.global.f32 	%f38, [%rd90+12];
	fma.rn.f32 	%f66, %f37, %f38, %f36;
	add.s32 	%r146, %r146, 8;
	add.s32 	%r145, %r145, %r7;
	add.s32 	%r144, %r144, %r7;
	add.s32 	%r143, %r143, %r7;
	add.s32 	%r142, %r142, %r7;
	add.s32 	%r141, %r141, %r7;
	add.s32 	%r140, %r140, %r7;
	add.s32 	%r139, %r139, %r7;
	add.s64 	%rd90, %rd90, 32;
	add.s32 	%r138, %r138, %r7;
	setp.ne.s32 	%p16, %r146, 0;
	@%p16 bra 	$L__BB2_5;
$L__BB2_6:
	setp.eq.s32 	%p17, %r5, 0;
	@%p17 bra 	$L__BB2_14;
	add.s32 	%r115, %r5, -1;
	setp.lt.u32 	%p18, %r115, 3;
	@%p18 bra 	$L__BB2_9;
	mad.lo.s32 	%r116, %r148, %r57, %r63;
	mad.lo.s32 	%r117, %r116, %r54, %r1;
	add.s32 	%r118, %r148, %r16;
	mul.wide.s32 	%rd58, %r117, 4;
	add.s64 	%rd59, %rd2, %rd58;
	ld.global.f32 	%f40, [%rd59];
	mul.wide.u32 	%rd60, %r118, 4;
	add.s64 	%rd61, %rd1, %rd60;
	ld.global.f32 	%f41, [%rd61];
	fma.rn.f32 	%f42, %f40, %f41, %f66;
	add.s32 	%r119, %r116, %r57;
	mad.lo.s32 	%r120, %r119, %r54, %r1;
	mul.wide.s32 	%rd62, %r120, 4;
	add.s64 	%rd63, %rd2, %rd62;
	ld.global.f32 	%f43, [%rd63];
	cvt.u64.u32 	%rd64, %r16;
	cvt.u64.u32 	%rd65, %r148;
	add.s64 	%rd66, %rd65, %rd64;
	shl.b64 	%rd67, %rd66, 2;
	add.s64 	%rd68, %rd1, %rd67;
	ld.global.f32 	%f44, [%rd68+4];
	fma.rn.f32 	%f45, %f43, %f44, %f42;
	add.s32 	%r121, %r119, %r57;
	mad.lo.s32 	%r122, %r121, %r54, %r1;
	mul.wide.s32 	%rd69, %r122, 4;
	add.s64 	%rd70, %rd2, %rd69;
	ld.global.f32 	%f46, [%rd70];
	ld.global.f32 	%f47, [%rd68+8];
	fma.rn.f32 	%f48, %f46, %f47, %f45;
	add.s32 	%r123, %r121, %r57;
	mad.lo.s32 	%r124, %r123, %r54, %r1;
	mul.wide.s32 	%rd71, %r124, 4;
	add.s64 	%rd72, %rd2, %rd71;
	ld.global.f32 	%f49, [%rd72];
	ld.global.f32 	%f50, [%rd68+12];
	fma.rn.f32 	%f66, %f49, %f50, %f48;
	add.s32 	%r148, %r148, 4;
$L__BB2_9:
	and.b32  	%r125, %r55, 3;
	setp.eq.s32 	%p19, %r125, 0;
	@%p19 bra 	$L__BB2_14;
	setp.eq.s32 	%p20, %r125, 1;
	@%p20 bra 	$L__BB2_12;
	mad.lo.s32 	%r126, %r148, %r57, %r63;
	mad.lo.s32 	%r127, %r126, %r54, %r1;
	add.s32 	%r128, %r148, %r16;
	mul.wide.s32 	%rd73, %r127, 4;
	add.s64 	%rd74, %rd2, %rd73;
	ld.global.f32 	%f52, [%rd74];
	mul.wide.u32 	%rd75, %r128, 4;
	add.s64 	%rd76, %rd1, %rd75;
	ld.global.f32 	%f53, [%rd76];
	fma.rn.f32 	%f54, %f52, %f53, %f66;
	add.s32 	%r129, %r126, %r57;
	mad.lo.s32 	%r130, %r129, %r54, %r1;
	mul.wide.s32 	%rd77, %r130, 4;
	add.s64 	%rd78, %rd2, %rd77;
	ld.global.f32 	%f55, [%rd78];
	cvt.u64.u32 	%rd79, %r16;
	cvt.u64.u32 	%rd80, %r148;
	add.s64 	%rd81, %rd80, %rd79;
	shl.b64 	%rd82, %rd81, 2;
	add.s64 	%rd83, %rd1, %rd82;
	ld.global.f32 	%f56, [%rd83+4];
	fma.rn.f32 	%f66, %f55, %f56, %f54;
	add.s32 	%r148, %r148, 2;
$L__BB2_12:
	and.b32  	%r131, %r55, 1;
	setp.eq.b32 	%p21, %r131, 1;
	not.pred 	%p22, %p21;
	@%p22 bra 	$L__BB2_14;
	mad.lo.s32 	%r132, %r148, %r57, %r63;
	mad.lo.s32 	%r133, %r132, %r54, %r1;
	add.s32 	%r134, %r148, %r16;
	mul.wide.s32 	%rd84, %r133, 4;
	add.s64 	%rd85, %rd2, %rd84;
	ld.global.f32 	%f57, [%rd85];
	mul.wide.u32 	%rd86, %r134, 4;
	add.s64 	%rd87, %rd1, %rd86;
	ld.global.f32 	%f58, [%rd87];
	fma.rn.f32 	%f66, %f57, %f58, %f66;
$L__BB2_14:
	mad.lo.s32 	%r135, %r137, %r57, %r63;
	mad.lo.s32 	%r136, %r135, %r54, %r1;
	mul.wide.s32 	%rd88, %r136, 4;
	add.s64 	%rd89, %rd3, %rd88;
	st.global.f32 	[%rd89], %f66;
	add.s32 	%r137, %r137, 1;
	setp.eq.s32 	%p23, %r137, %r56;
	@%p23 bra 	$L__BB2_26;
	bra.uni 	$L__BB2_3;
$L__BB2_15:
	and.b32  	%r43, %r56, 7;
	setp.lt.u32 	%p7, %r56, 8;
	mov.b32 	%r152, 0;
	@%p7 bra 	$L__BB2_18;
	and.b32  	%r152, %r56, 2147483640;
	mov.b32 	%r150, 0;
$L__BB2_17:
	.pragma "nounroll";
	mad.lo.s32 	%r66, %r150, %r57, %r63;
	mad.lo.s32 	%r67, %r66, %r54, %r1;
	mul.wide.s32 	%rd10, %r67, 4;
	add.s64 	%rd11, %rd3, %rd10;
	mov.b32 	%r68, 0;
	st.global.u32 	[%rd11], %r68;
	add.s32 	%r69, %r66, %r57;
	mad.lo.s32 	%r70, %r69, %r54, %r1;
	mul.wide.s32 	%rd12, %r70, 4;
	add.s64 	%rd13, %rd3, %rd12;
	st.global.u32 	[%rd13], %r68;
	add.s32 	%r71, %r69, %r57;
	mad.lo.s32 	%r72, %r71, %r54, %r1;
	mul.wide.s32 	%rd14, %r72, 4;
	add.s64 	%rd15, %rd3, %rd14;
	st.global.u32 	[%rd15], %r68;
	add.s32 	%r73, %r71, %r57;
	mad.lo.s32 	%r74, %r73, %r54, %r1;
	mul.wide.s32 	%rd16, %r74, 4;
	add.s64 	%rd17, %rd3, %rd16;
	st.global.u32 	[%rd17], %r68;
	add.s32 	%r75, %r73, %r57;
	mad.lo.s32 	%r76, %r75, %r54, %r1;
	mul.wide.s32 	%rd18, %r76, 4;
	add.s64 	%rd19, %rd3, %rd18;
	st.global.u32 	[%rd19], %r68;
	add.s32 	%r77, %r75, %r57;
	mad.lo.s32 	%r78, %r77, %r54, %r1;
	mul.wide.s32 	%rd20, %r78, 4;
	add.s64 	%rd21, %rd3, %rd20;
	st.global.u32 	[%rd21], %r68;
	add.s32 	%r79, %r77, %r57;
	mad.lo.s32 	%r80, %r79, %r54, %r1;
	mul.wide.s32 	%rd22, %r80, 4;
	add.s64 	%rd23, %rd3, %rd22;
	st.global.u32 	[%rd23], %r68;
	add.s32 	%r81, %r79, %r57;
	mad.lo.s32 	%r82, %r81, %r54, %r1;
	mul.wide.s32 	%rd24, %r82, 4;
	add.s64 	%rd25, %rd3, %rd24;
	st.global.u32 	[%rd25], %r68;
	add.s32 	%r150, %r150, 8;
	setp.ne.s32 	%p8, %r150, %r152;
	@%p8 bra 	$L__BB2_17;
$L__BB2_18:
	setp.eq.s32 	%p9, %r43, 0;
	@%p9 bra 	$L__BB2_26;
	and.b32  	%r48, %r56, 3;
	setp.lt.u32 	%p10, %r43, 4;
	@%p10 bra 	$L__BB2_21;
	mad.lo.s32 	%r83, %r152, %r57, %r63;
	mad.lo.s32 	%r84, %r83, %r54, %r1;
	mul.wide.s32 	%rd26, %r84, 4;
	add.s64 	%rd27, %rd3, %rd26;
	mov.b32 	%r85, 0;
	st.global.u32 	[%rd27], %r85;
	add.s32 	%r86, %r83, %r57;
	mad.lo.s32 	%r87, %r86, %r54, %r1;
	mul.wide.s32 	%rd28, %r87, 4;
	add.s64 	%rd29, %rd3, %rd28;
	st.global.u32 	[%rd29], %r85;
	add.s32 	%r88, %r86, %r57;
	mad.lo.s32 	%r89, %r88, %r54, %r1;
	mul.wide.s32 	%rd30, %r89, 4;
	add.s64 	%rd31, %rd3, %rd30;
	st.global.u32 	[%rd31], %r85;
	add.s32 	%r90, %r88, %r57;
	mad.lo.s32 	%r91, %r90, %r54, %r1;
	mul.wide.s32 	%rd32, %r91, 4;
	add.s64 	%rd33, %rd3, %rd32;
	st.global.u32 	[%rd33], %r85;
	add.s32 	%r152, %r152, 4;
$L__BB2_21:
	setp.eq.s32 	%p11, %r48, 0;
	@%p11 bra 	$L__BB2_26;
	setp.eq.s32 	%p12, %r48, 1;
	@%p12 bra 	$L__BB2_24;
	mad.lo.s32 	%r92, %r152, %r57, %r63;
	mad.lo.s32 	%r93, %r92, %r54, %r1;
	mul.wide.s32 	%rd34, %r93, 4;
	add.s64 	%rd35, %rd3, %rd34;
	mov.b32 	%r94, 0;
	st.global.u32 	[%rd35], %r94;
	add.s32 	%r95, %r92, %r57;
	mad.lo.s32 	%r96, %r95, %r54, %r1;
	mul.wide.s32 	%rd36, %r96, 4;
	add.s64 	%rd37, %rd3, %rd36;
	st.global.u32 	[%rd37], %r94;
	add.s32 	%r152, %r152, 2;
$L__BB2_24:
	and.b32  	%r97, %r56, 1;
	setp.eq.b32 	%p13, %r97, 1;
	not.pred 	%p14, %p13;
	@%p14 bra 	$L__BB2_26;
	mad.lo.s32 	%r98, %r152, %r57, %r63;
	mad.lo.s32 	%r99, %r98, %r54, %r1;
	mul.wide.s32 	%rd38, %r99, 4;
	add.s64 	%rd39, %rd3, %rd38;
	mov.b32 	%r100, 0;
	st.global.u32 	[%rd39], %r100;
$L__BB2_26:
	ret;

}
	// .globl	_Z22global_avg_pool_kernelPfS_iii
.visible .entry _Z22global_avg_pool_kernelPfS_iii(
	.param .u64 .ptr .align 1 _Z22global_avg_pool_kernelPfS_iii_param_0,
	.param .u64 .ptr .align 1 _Z22global_avg_pool_kernelPfS_iii_param_1,
	.param .u32 _Z22global_avg_pool_kernelPfS_iii_param_2,
	.param .u32 _Z22global_avg_pool_kernelPfS_iii_param_3,
	.param .u32 _Z22global_avg_pool_kernelPfS_iii_param_4
)
{
	.reg .pred 	%p<14>;
	.reg .b32 	%r<38>;
	.reg .b32 	%f<91>;
	.reg .b64 	%rd<16>;

	ld.param.u64 	%rd5, [_Z22global_avg_pool_kernelPfS_iii_param_0];
	ld.param.u64 	%rd4, [_Z22global_avg_pool_kernelPfS_iii_param_1];
	ld.param.u32 	%r22, [_Z22global_avg_pool_kernelPfS_iii_param_2];
	ld.param.u32 	%r23, [_Z22global_avg_pool_kernelPfS_iii_param_3];
	ld.param.u32 	%r24, [_Z22global_avg_pool_kernelPfS_iii_param_4];
	cvta.to.global.u64 	%rd1, %rd5;
	mov.u32 	%r1, %tid.x;
	setp.ge.s32 	%p1, %r1, %r24;
	mov.f32 	%f89, 0f00000000;
	@%p1 bra 	$L__BB3_18;
	setp.lt.s32 	%p2, %r22, 1;
	@%p2 bra 	$L__BB3_17;
	setp.lt.s32 	%p3, %r23, 1;
	@%p3 bra 	$L__BB3_17;
	and.b32  	%r2, %r23, 15;
	add.s32 	%r3, %r2, -1;
	and.b32  	%r4, %r23, 7;
	add.s32 	%r5, %r4, -1;
	and.b32  	%r6, %r23, 2147483632;
	and.b32  	%r7, %r23, 3;
	neg.s32 	%r8, %r6;
	add.s64 	%rd2, %rd1, 32;
	mul.lo.s32 	%r9, %r22, %r1;
	mov.f32 	%f89, 0f00000000;
	mov.b32 	%r32, 0;
$L__BB3_4:
	setp.lt.u32 	%p4, %r23, 16;
	add.s32 	%r27, %r32, %r9;
	mul.lo.s32 	%r11, %r27, %r23;
	mov.b32 	%r36, 0;
	mov.u32 	%r33, %r11;
	mov.u32 	%r34, %r8;
	@%p4 bra 	$L__BB3_6;
$L__BB3_5:
	.pragma "nounroll";
	mul.wide.s32 	%rd6, %r33, 4;
	add.s64 	%rd7, %rd2, %rd6;
	ld.global.f32 	%f21, [%rd7+-32];
	add.f32 	%f22, %f89, %f21;
	ld.global.f32 	%f23, [%rd7+-28];
	add.f32 	%f24, %f22, %f23;
	ld.global.f32 	%f25, [%rd7+-24];
	add.f32 	%f26, %f24, %f25;
	ld.global.f32 	%f27, [%rd7+-20];
	add.f32 	%f28, %f26, %f27;
	ld.global.f32 	%f29, [%rd7+-16];
	add.f32 	%f30, %f28, %f29;
	ld.global.f32 	%f31, [%rd7+-12];
	add.f32 	%f32, %f30, %f31;
	ld.global.f32 	%f33, [%rd7+-8];
	add.f32 	%f34, %f32, %f33;
	ld.global.f32 	%f35, [%rd7+-4];
	add.f32 	%f36, %f34, %f35;
	ld.global.f32 	%f37, [%rd7];
	add.f32 	%f38, %f36, %f37;
	ld.global.f32 	%f39, [%rd7+4];
	add.f32 	%f40, %f38, %f39;
	ld.global.f32 	%f41, [%rd7+8];
	add.f32 	%f42, %f40, %f41;
	ld.global.f32 	%f43, [%rd7+12];
	add.f32 	%f44, %f42, %f43;
	ld.global.f32 	%f45, [%rd7+16];
	add.f32 	%f46, %f44, %f45;
	ld.global.f32 	%f47, [%rd7+20];
	add.f32 	%f48, %f46, %f47;
	ld.global.f32 	%f49, [%rd7+24];
	add.f32 	%f50, %f48, %f49;
	ld.global.f32 	%f51, [%rd7+28];
	add.f32 	%f89, %f50, %f51;
	add.s32 	%r34, %r34, 16;
	add.s32 	%r33, %r33, 16;
	setp.eq.s32 	%p5, %r34, 0;
	mov.u32 	%r36, %r6;
	@%p5 bra 	$L__BB3_6;
	bra.uni 	$L__BB3_5;
$L__BB3_6:
	setp.eq.s32 	%p6, %r2, 0;
	@%p6 bra 	$L__BB3_16;
	setp.lt.u32 	%p7, %r3, 7;
	@%p7 bra 	$L__BB3_9;
	add.s32 	%r28, %r36, %r11;
	mul.wide.s32 	%rd8, %r28, 4;
	add.s64 	%rd9, %rd1, %rd8;
	ld.global.f32 	%f53, [%rd9];
	add.f32 	%f54, %f89, %f53;
	ld.global.f32 	%f55, [%rd9+4];
	add.f32 	%f56, %f54, %f55;
	ld.global.f32 	%f57, [%rd9+8];
	add.f32 	%f58, %f56, %f57;
	ld.global.f32 	%f59, [%rd9+12];
	add.f32 	%f60, %f58, %f59;
	ld.global.f32 	%f61, [%rd9+16];
	add.f32 	%f62, %f60, %f61;
	ld.global.f32 	%f63, [%rd9+20];
	add.f32 	%f64, %f62, %f63;
	ld.global.f32 	%f65, [%rd9+24];
	add.f32 	%f66, %f64, %f65;
	ld.global.f32 	%f67, [%rd9+28];
	add.f32 	%f89, %f66, %f67;
	add.s32 	%r36, %r36, 8;
$L__BB3_9:
	setp.eq.s32 	%p8, %r4, 0;
	@%p8 bra 	$L__BB3_16;
	setp.lt.u32 	%p9, %r5, 3;
	@%p9 bra 	$L__BB3_12;
	add.s32 	%r29, %r36, %r11;
	mul.wide.s32 	%rd10, %r29, 4;
	add.s64 	%rd11, %rd1, %rd10;
	ld.global.f32 	%f69, [%rd11];
	add.f32 	%f70, %f89, %f69;
	ld.global.f32 	%f71, [%rd11+4];
	add.f32 	%f72, %f70, %f71;
	ld.global.f32 	%f73, [%rd11+8];
	add.f32 	%f74, %f72, %f73;
	ld.global.f32 	%f75, [%rd11+12];
	add.f32 	%f89, %f74, %f75;
	add.s32 	%r36, %r36, 4;
$L__BB3_12:
	setp.eq.s32 	%p10, %r7, 0;
	@%p10 bra 	$L__BB3_16;
	setp.eq.s32 	%p11, %r7, 1;
	add.s32 	%r30, %r36, %r11;
	mul.wide.s32 	%rd12, %r30, 4;
	add.s64 	%rd3, %rd1, %rd12;
	ld.global.f32 	%f76, [%rd3];
	add.f32 	%f89, %f89, %f76;
	@%p11 bra 	$L__BB3_16;
	setp.eq.s32 	%p12, %r7, 2;
	ld.global.f32 	%f77, [%rd3+4];
	add.f32 	%f89, %f89, %f77;
	@%p12 bra 	$L__BB3_16;
	ld.global.f32 	%f78, [%rd3+8];
	add.f32 	%f89, %f89, %f78;
$L__BB3_16:
	add.s32 	%r32, %r32, 1;
	setp.ne.s32 	%p13, %r32, %r22;
	@%p13 bra 	$L__BB3_4;
$L__BB3_17:
	mul.lo.s32 	%r31, %r23, %r22;
	cvt.rn.f32.s32 	%f79, %r31;
	div.rn.f32 	%f80, %f89, %f79;
	cvta.to.global.u64 	%rd13, %rd4;
	mul.wide.u32 	%rd14, %r1, 4;
	add.s64 	%rd15, %rd13, %rd14;
	st.global.f32 	[%rd15], %f80;
$L__BB3_18:
	ret;

}


// ===== COMPILED SASS (sm_100) =====

	.target	sm_100

	.elftype	@"ET_EXEC"


//--------------------- .note.nv.tkinfo           --------------------------
	.section	.note.nv.tkinfo,"",@"SHT_NOTE"
	.sectionflags	@"SHF_NOTE_NV_TKINFO"
	.tkinfo
        /*0018*/ 	.word	0x00000002
        /*0030*/ 	.string	""
        /*0030*/ 	.string	"ptxas"
        /*0030*/ 	.string	"Cuda compilation tools, release 13.0, V13.0.88"
        /*0030*/ 	.string	"Build cuda_13.0.r13.0/compiler.36424714_0"
        /*0030*/ 	.string	"-arch sm_100 -m 64 "



//--------------------- .note.nv.cuinfo           --------------------------
	.section	.note.nv.cuinfo,"",@"SHT_NOTE"
	.sectionflags	@"SHF_NOTE_NV_CUINFO"
        /*0018*/ 	.short	0x0002
        /*001a*/ 	.short	0x0064
        /*001c*/ 	.short	0x0082
	.zero		2


//--------------------- .nv.info                  --------------------------
	.section	.nv.info,"",@"SHT_CUDA_INFO"
	.align	4


	//----- nvinfo : EIATTR_REGCOUNT
	.align		4
        /*0000*/ 	.byte	0x04, 0x2f
        /*0002*/ 	.short	(.L_1 - .L_0)
	.align		4
.L_0:
        /*0004*/ 	.word	index@(_Z14conv1x1_kernelPfS_S_iiii)
        /*0008*/ 	.word	0x00000020


	//----- nvinfo : EIATTR_FRAME_SIZE
	.align		4
.L_1:
        /*000c*/ 	.byte	0x04, 0x11
        /*000e*/ 	.short	(.L_3 - .L_2)
	.align		4
.L_2:
        /*0010*/ 	.word	index@(_Z14conv1x1_kernelPfS_S_iiii)
        /*0014*/ 	.word	0x00000000


	//----- nvinfo : EIATTR_REGCOUNT
	.align		4
.L_3:
        /*0018*/ 	.byte	0x04, 0x2f
        /*001a*/ 	.short	(.L_5 - .L_4)
	.align		4
.L_4:
        /*001c*/ 	.word	index@(_Z14conv3x3_kernelPfS_S_iiiii)
        /*0020*/ 	.word	0x00000020


	//----- nvinfo : EIATTR_FRAME_SIZE
	.align		4
.L_5:
        /*0024*/ 	.byte	0x04, 0x11
        /*0026*/ 	.short	(.L_7 - .L_6)
	.align		4
.L_6:
        /*0028*/ 	.word	index@(_Z14conv3x3_kernelPfS_S_iiiii)
        /*002c*/ 	.word	0x00000000


	//----- nvinfo : EIATTR_REGCOUNT
	.align		4
.L_7:
        /*0030*/ 	.byte	0x04, 0x2f
        /*0032*/ 	.short	(.L_9 - .L_8)
	.align		4
.L_8:
        /*0034*/ 	.word	index@(_Z20conv1x1_final_kernelPfS_S_iiii)
        /*0038*/ 	.word	0x00000020


	//----- nvinfo : EIATTR_FRAME_SIZE
	.align		4
.L_9:
        /*003c*/ 	.byte	0x04, 0x11
        /*003e*/ 	.short	(.L_11 - .L_10)
	.align		4
.L_10:
        /*0040*/ 	.word	index@(_Z20conv1x1_final_kernelPfS_S_iiii)
        /*0044*/ 	.word	0x00000000


	//----- nvinfo : EIATTR_REGCOUNT
	.align		4
.L_11:
        /*0048*/ 	.byte	0x04, 0x2f
        /*004a*/ 	.short	(.L_13 - .L_12)
	.align		4
.L_12:
        /*004c*/ 	.word	index@(_Z22global_avg_pool_kernelPfS_iii)
        /*0050*/ 	.word	0x0000001f


	//----- nvinfo : EIATTR_FRAME_SIZE
	.align		4
.L_13:
        /*0054*/ 	.byte	0x04, 0x11
        /*0056*/ 	.short	(.L_15 - .L_14)
	.align		4
.L_14:
        /*0058*/ 	.word	index@($__internal_0_$__cuda_sm3x_div_rn_noftz_f32_slowpath)
        /*005c*/ 	.word	0x00000000


	//----- nvinfo : EIATTR_FRAME_SIZE
	.align		4
.L_15:
        /*0060*/ 	.byte	0x04, 0x11
        /*0062*/ 	.short	(.L_17 - .L_16)
	.align		4
.L_16:
        /*0064*/ 	.word	index@(_Z22global_avg_pool_kernelPfS_iii)
        /*0068*/ 	.word	0x00000000


	//----- nvinfo : EIATTR_MIN_STACK_SIZE
	.align		4
.L_17:
        /*006c*/ 	.byte	0x04, 0x12
        /*006e*/ 	.short	(.L_19 - .L_18)
	.align		4
.L_18:
        /*0070*/ 	.word	index@(_Z22global_avg_pool_kernelPfS_iii)
        /*0074*/ 	.word	0x00000000


	//----- nvinfo : EIATTR_MIN_STACK_SIZE
	.align		4
.L_19:
        /*0078*/ 	.byte	0x04, 0x12
        /*007a*/ 	.short	(.L_21 - .L_20)
	.align		4
.L_20:
        /*007c*/ 	.word	index@(_Z20conv1x1_final_kernelPfS_S_iiii)
        /*0080*/ 	.word	0x00000000


	//----- nvinfo : EIATTR_MIN_STACK_SIZE
	.align		4
.L_21:
        /*0084*/ 	.byte	0x04, 0x12
        /*0086*/ 	.short	(.L_23 - .L_22)
	.align		4
.L_22:
        /*0088*/ 	.word	index@(_Z14conv3x3_kernelPfS_S_iiiii)
        /*008c*/ 	.word	0x00000000


	//----- nvinfo : EIATTR_MIN_STACK_SIZE
	.align		4
.L_23:
        /*0090*/ 	.byte	0x04, 0x12
        /*0092*/ 	.short	(.L_25 - .L_24)
	.align		4
.L_24:
        /*0094*/ 	.word	index@(_Z14conv1x1_kernelPfS_S_iiii)
        /*0098*/ 	.word	0x00000000
.L_25:


//--------------------- .nv.compat                --------------------------
	.section	.nv.compat,"",@"SHT_CUDA_COMPAT_INFO"
	.align	4
        /*0000*/ 	.byte	0x02, 0x09, 0x00, 0x00, 0x02, 0x02, 0x01, 0x00, 0x02, 0x05, 0x05, 0x00, 0x03, 0x07, 0x01, 0x01
        /*0010*/ 	.byte	0x02, 0x03, 0x00, 0x00, 0x02, 0x06, 0x01, 0x00, 0x04, 0x0b, 0x08, 0x00, 0x01, 0x00, 0x00, 0x00
        /*0020*/ 	.byte	0x00, 0x00, 0x00, 0x00


//--------------------- .nv.info._Z22global_avg_pool_kernelPfS_iii --------------------------
	.section	.nv.info._Z22global_avg_pool_kernelPfS_iii,"",@"SHT_CUDA_INFO"
	.sectionflags	@""
	.align	4


	//----- nvinfo : EIATTR_CUDA_API_VERSION
	.align		4
        /*0000*/ 	.byte	0x04, 0x37
        /*0002*/ 	.short	(.L_27 - .L_26)
.L_26:
        /*0004*/ 	.word	0x00000082


	//----- nvinfo : EIATTR_KPARAM_INFO
	.align		4
.L_27:
        /*0008*/ 	.byte	0x04, 0x17
        /*000a*/ 	.short	(.L_29 - .L_28)
.L_28:
        /*000c*/ 	.word	0x00000000
        /*0010*/ 	.short	0x0004
        /*0012*/ 	.short	0x0018
        /*0014*/ 	.byte	0x00, 0xf0, 0x11, 0x00


	//----- nvinfo : EIATTR_KPARAM_INFO
	.align		4
.L_29:
        /*0018*/ 	.byte	0x04, 0x17
        /*001a*/ 	.short	(.L_31 - .L_30)
.L_30:
        /*001c*/ 	.word	0x00000000
        /*0020*/ 	.short	0x0003
        /*0022*/ 	.short	0x0014
        /*0024*/ 	.byte	0x00, 0xf0, 0x11, 0x00


	//----- nvinfo : EIATTR_KPARAM_INFO
	.align		4
.L_31:
        /*0028*/ 	.byte	0x04, 0x17
        /*002a*/ 	.short	(.L_33 - .L_32)
.L_32:
        /*002c*/ 	.word	0x00000000
        /*0030*/ 	.short	0x0002
        /*0032*/ 	.short	0x0010
        /*0034*/ 	.byte	0x00, 0xf0, 0x11, 0x00


	//----- nvinfo : EIATTR_KPARAM_INFO
	.align		4
.L_33:
        /*0038*/ 	.byte	0x04, 0x17
        /*003a*/ 	.short	(.L_35 - .L_34)
.L_34:
        /*003c*/ 	.word	0x00000000
        /*0040*/ 	.short	0x0001
        /*0042*/ 	.short	0x0008
        /*0044*/ 	.byte	0x00, 0xf5, 0x21, 0x00


	//----- nvinfo : EIATTR_KPARAM_INFO
	.align		4
.L_35:
        /*0048*/ 	.byte	0x04, 0x17
        /*004a*/ 	.short	(.L_37 - .L_36)
.L_36:
        /*004c*/ 	.word	0x00000000
        /*0050*/ 	.short	0x0000
        /*0052*/ 	.short	0x0000
        /*0054*/ 	.byte	0x00, 0xf5, 0x21, 0x00


	//----- nvinfo : EIATTR_SPARSE_MMA_MASK
	.align		4
.L_37:
        /*0058*/ 	.byte	0x03, 0x50
        /*005a*/ 	.short	0x0000


	//----- nvinfo : EIATTR_MAXREG_COUNT
	.align		4
        /*005c*/ 	.byte	0x03, 0x1b
        /*005e*/ 	.short	0x00ff


	//----- nvinfo : EIATTR_MERCURY_ISA_VERSION
	.align		4
        /*0060*/ 	.byte	0x03, 0x5f
        /*0062*/ 	.short	0x0101


	//----- nvinfo : EIATTR_VRC_CTA_INIT_COUNT
	.align		4
        /*0064*/ 	.byte	0x02, 0x4a
	.zero		1
	.zero		1


	//----- nvinfo : EIATTR_EXIT_INSTR_OFFSETS
	.align		4
        /*0068*/ 	.byte	0x04, 0x1c
        /*006a*/ 	.short	(.L_39 - .L_38)


	//   ....[0]....
.L_38:
        /*006c*/ 	.word	0x00000040


	//   ....[1]....
        /*0070*/ 	.word	0x00000960


	//----- nvinfo : EIATTR_CRS_STACK_SIZE
	.align		4
.L_39:
        /*0074*/ 	.byte	0x04, 0x1e
        /*0076*/ 	.short	(.L_41 - .L_40)
.L_40:
        /*0078*/ 	.word	0x00000000


	//----- nvinfo : EIATTR_CBANK_PARAM_SIZE
	.align		4
.L_41:
        /*007c*/ 	.byte	0x03, 0x19
        /*007e*/ 	.short	0x001c


	//----- nvinfo : EIATTR_PARAM_CBANK
	.align		4
        /*0080*/ 	.byte	0x04, 0x0a
        /*0082*/ 	.short	(.L_43 - .L_42)
	.align		4
.L_42:
        /*0084*/ 	.word	index@(.nv.constant0._Z22global_avg_pool_kernelPfS_iii)
        /*0088*/ 	.short	0x0380
        /*008a*/ 	.short	0x001c


	//----- nvinfo : EIATTR_SW_WAR
	.align		4
.L_43:
        /*008c*/ 	.byte	0x04, 0x36
        /*008e*/ 	.short	(.L_45 - .L_44)
.L_44:
        /*0090*/ 	.word	0x00000008
.L_45:


//--------------------- .nv.info._Z20conv1x1_final_kernelPfS_S_iiii --------------------------
	.section	.nv.info._Z20conv1x1_final_kernelPfS_S_iiii,"",@"SHT_CUDA_INFO"
	.sectionflags	@""
	.align	4


	//----- nvinfo : EIATTR_CUDA_API_VERSION
	.align		4
        /*0000*/ 	.byte	0x04, 0x37
        /*0002*/ 	.short	(.L_47 - .L_46)
.L_46:
        /*0004*/ 	.word	0x00000082


	//----- nvinfo : EIATTR_KPARAM_INFO
	.align		4
.L_47:
        /*0008*/ 	.byte	0x04, 0x17
        /*000a*/ 	.short	(.L_49 - .L_48)
.L_48:
        /*000c*/ 	.word	0x00000000
        /*0010*/ 	.short	0x0006
        /*0012*/ 	.short	0x0024
        /*0014*/ 	.byte	0x00, 0xf0, 0x11, 0x00


	//----- nvinfo : EIATTR_KPARAM_INFO
	.align		4
.L_49:
        /*0018*/ 	.byte	0x04, 0x17
        /*001a*/ 	.short	(.L_51 - .L_50)
.L_50:
        /*001c*/ 	.word	0x00000000
        /*0020*/ 	.short	0x0005
        /*0022*/ 	.short	0x0020
        /*0024*/ 	.byte	0x00, 0xf0, 0x11, 0x00


	//----- nvinfo : EIATTR_KPARAM_INFO
	.align		4
.L_51:
        /*0028*/ 	.byte	0x04, 0x17
        /*002a*/ 	.short	(.L_53 - .L_52)
.L_52:
        /*002c*/ 	.word	0x00000000
        /*0030*/ 	.short	0x0004
        /*0032*/ 	.short	0x001c
        /*0034*/ 	.byte	0x00, 0xf0, 0x11, 0x00


	//----- nvinfo : EIATTR_KPARAM_INFO
	.align		4
.L_53:
        /*0038*/ 	.byte	0x04, 0x17
        /*003a*/ 	.short	(.L_55 - .L_54)
.L_54:
        /*003c*/ 	.word	0x00000000
        /*0040*/ 	.short	0x0003
        /*0042*/ 	.short	0x0018
        /*0044*/ 	.byte	0x00, 0xf0, 0x11, 0x00


	//----- nvinfo : EIATTR_KPARAM_INFO
	.align		4
.L_55:
        /*0048*/ 	.byte	0x04, 0x17
        /*004a*/ 	.short	(.L_57 - .L_56)
.L_56:
        /*004c*/ 	.word	0x00000000
        /*0050*/ 	.short	0x0002
        /*0052*/ 	.short	0x0010
        /*0054*/ 	.byte	0x00, 0xf5, 0x21, 0x00


	//----- nvinfo : EIATTR_KPARAM_INFO
	.align		4
.L_57:
        /*0058*/ 	.byte	0x04, 0x17
        /*005a*/ 	.short	(.L_59 - .L_58)
.L_58:
        /*005c*/ 	.word	0x00000000
        /*0060*/ 	.short	0x0001
        /*0062*/ 	.short	0x0008
        /*0064*/ 	.byte	0x00, 0xf5, 0x21, 0x00


	//----- nvinfo : EIATTR_KPARAM_INFO
	.align		4
.L_59:
        /*0068*/ 	.byte	0x04, 0x17
        /*006a*/ 	.short	(.L_61 - .L_60)
.L_60:
        /*006c*/ 	.word	0x00000000
        /*0070*/ 	.short	0x0000
        /*0072*/ 	.short	0x0000
        /*0074*/ 	.byte	0x00, 0xf5, 0x21, 0x00


	//----- nvinfo : EIATTR_SPARSE_MMA_MASK
	.align		4
.L_61:
        /*0078*/ 	.byte	0x03, 0x50
        /*007a*/ 	.short	0x0000


	//----- nvinfo : EIATTR_MAXREG_COUNT
	.align		4
        /*007c*/ 	.byte	0x03, 0x1b
        /*007e*/ 	.short	0x00ff


	//----- nvinfo : EIATTR_MERCURY_ISA_VERSION
	.align		4
        /*0080*/ 	.byte	0x03, 0x5f
        /*0082*/ 	.short	0x0101


	//----- nvinfo : EIATTR_VRC_CTA_INIT_COUNT
	.align		4
        /*0084*/ 	.byte	0x02, 0x4a
	.zero		1
	.zero		1


	//----- nvinfo : EIATTR_EXIT_INSTR_OFFSETS
	.align		4
        /*0088*/ 	.byte	0x04, 0x1c
        /*008a*/ 	.short	(.L_63 - .L_62)


	//   ....[0]....
.L_62:
        /*008c*/ 	.word	0x000000f0


	//   ....[1]....
        /*0090*/ 	.word	0x00000ca0


	//   ....[2]....
        /*0094*/ 	.word	0x00000f70


	//   ....[3]....
        /*0098*/ 	.word	0x000010e0


	//   ....[4]....
        /*009c*/ 	.word	0x000011d0


	//   ....[5]....
        /*00a0*/ 	.word	0x00001230


	//----- nvinfo : EIATTR_CBANK_PARAM_SIZE
	.align		4
.L_63:
        /*00a4*/ 	.byte	0x03, 0x19
        /*00a6*/ 	.short	0x0028


	//----- nvinfo : EIATTR_PARAM_CBANK
	.align		4
        /*00a8*/ 	.byte	0x04, 0x0a
        /*00aa*/ 	.short	(.L_65 - .L_64)
	.align		4
.L_64:
        /*00ac*/ 	.word	index@(.nv.constant0._Z20conv1x1_final_kernelPfS_S_iiii)
        /*00b0*/ 	.short	0x0380
        /*00b2*/ 	.short	0x0028


	//----- nvinfo : EIATTR_SW_WAR
	.align		4
.L_65:
        /*00b4*/ 	.byte	0x04, 0x36
        /*00b6*/ 	.short	(.L_67 - .L_66)
.L_66:
        /*00b8*/ 	.word	0x00000008
.L_67:


//--------------------- .nv.info._Z14conv3x3_kernelPfS_S_iiiii --------------------------
	.section	.nv.info._Z14conv3x3_kernelPfS_S_iiiii,"",@"SHT_CUDA_INFO"
	.sectionflags	@""
	.align	4


	//----- nvinfo : EIATTR_CUDA_API_VERSION
	.align		4
        /*0000*/ 	.byte	0x04, 0x37
        /*0002*/ 	.short	(.L_69 - .L_68)
.L_68:
        /*0004*/ 	.word	0x00000082


	//----- nvinfo : EIATTR_KPARAM_INFO
	.align		4
.L_69:
        /*0008*/ 	.byte	0x04, 0x17
        /*000a*/ 	.short	(.L_71 - .L_70)
.L_70:
        /*000c*/ 	.word	0x00000000
        /*0010*/ 	.short	0x0007
        /*0012*/ 	.short	0x0028
        /*0014*/ 	.byte	0x00, 0xf0, 0x11, 0x00


	//----- nvinfo : EIATTR_KPARAM_INFO
	.align		4
.L_71:
        /*0018*/ 	.byte	0x04, 0x17
        /*001a*/ 	.short	(.L_73 - .L_72)
.L_72:
        /*001c*/ 	.word	0x00000000
        /*0020*/ 	.short	0x0006
        /*0022*/ 	.short	0x0024
        /*0024*/ 	.byte	0x00, 0xf0, 0x11, 0x00


	//----- nvinfo : EIATTR_KPARAM_INFO
	.align		4
.L_73:
        /*0028*/ 	.byte	0x04, 0x17
        /*002a*/ 	.short	(.L_75 - .L_74)
.L_74:
        /*002c*/ 	.word	0x00000000
        /*0030*/ 	.short	0x0005
        /*0032*/ 	.short	0x0020
        /*0034*/ 	.byte	0x00, 0xf0, 0x11, 0x00


	//----- nvinfo : EIATTR_KPARAM_INFO
	.align		4
.L_75:
        /*0038*/ 	.byte	0x04, 0x17
        /*003a*/ 	.short	(.L_77 - .L_76)
.L_76:
        /*003c*/ 	.word	0x00000000
        /*0040*/ 	.short	0x0004
        /*0042*/ 	.short	0x001c
        /*0044*/ 	.byte	0x00, 0xf0, 0x11, 0x00


	//----- nvinfo : EIATTR_KPARAM_INFO
	.align		4
.L_77:
        /*0048*/ 	.byte	0x04, 0x17
        /*004a*/ 	.short	(.L_79 - .L_78)
.L_78:
        /*004c*/ 	.word	0x00000000
        /*0050*/ 	.short	0x0003
        /*0052*/ 	.short	0x0018
        /*0054*/ 	.byte	0x00, 0xf0, 0x11, 0x00


	//----- nvinfo : EIATTR_KPARAM_INFO
	.align		4
.L_79:
        /*0058*/ 	.byte	0x04, 0x17
        /*005a*/ 	.short	(.L_81 - .L_80)
.L_80:
        /*005c*/ 	.word	0x00000000
        /*0060*/ 	.short	0x0002
        /*0062*/ 	.short	0x0010
        /*0064*/ 	.byte	0x00, 0xf5, 0x21, 0x00


	//----- nvinfo : EIATTR_KPARAM_INFO
	.align		4
.L_81:
        /*0068*/ 	.byte	0x04, 0x17
        /*006a*/ 	.short	(.L_83 - .L_82)
.L_82:
        /*006c*/ 	.word	0x00000000
        /*0070*/ 	.short	0x0001
        /*0072*/ 	.short	0x0008
        /*0074*/ 	.byte	0x00, 0xf5, 0x21, 0x00


	//----- nvinfo : EIATTR_KPARAM_INFO
	.align		4
.L_83:
        /*0078*/ 	.byte	0x04, 0x17
        /*007a*/ 	.short	(.L_85 - .L_84)
.L_84:
        /*007c*/ 	.word	0x00000000
        /*0080*/ 	.short	0x0000
        /*0082*/ 	.short	0x0000
        /*0084*/ 	.byte	0x00, 0xf5, 0x21, 0x00


	//----- nvinfo : EIATTR_SPARSE_MMA_MASK
	.align		4
.L_85:
        /*0088*/ 	.byte	0x03, 0x50
        /*008a*/ 	.short	0x0000


	//----- nvinfo : EIATTR_MAXREG_COUNT
	.align		4
        /*008c*/ 	.byte	0x03, 0x1b
        /*008e*/ 	.short	0x00ff


	//----- nvinfo : EIATTR_MERCURY_ISA_VERSION
	.align		4
        /*0090*/ 	.byte	0x03, 0x5f
        /*0092*/ 	.short	0x0101


	//----- nvinfo : EIATTR_VRC_CTA_INIT_COUNT
	.align		4
        /*0094*/ 	.byte	0x02, 0x4a
	.zero		1
	.zero		1


	//----- nvinfo : EIATTR_EXIT_INSTR_OFFSETS
	.align		4
        /*0098*/ 	.byte	0x04, 0x1c
        /*009a*/ 	.short	(.L_87 - .L_86)


	//   ....[0]....
.L_86:
        /*009c*/ 	.word	0x000000e0


	//   ....[1]....
        /*00a0*/ 	.word	0x00001160


	//   ....[2]....
        /*00a4*/ 	.word	0x00001340


	//   ....[3]....
        /*00a8*/ 	.word	0x00001430


	//   ....[4]....
        /*00ac*/ 	.word	0x00001490


	//   ....[5]....
        /*00b0*/ 	.word	0x00001750


	//   ....[6]....
        /*00b4*/ 	.word	0x000018c0


	//   ....[7]....
        /*00b8*/ 	.word	0x000019b0


	//   ....[8]....
        /*00bc*/ 	.word	0x00001a10


	//----- nvinfo : EIATTR_CRS_STACK_SIZE
	.align		4
.L_87:
        /*00c0*/ 	.byte	0x04, 0x1e
        /*00c2*/ 	.short	(.L_89 - .L_88)
.L_88:
        /*00c4*/ 	.word	0x00000000


	//----- nvinfo : EIATTR_CBANK_PARAM_SIZE
	.align		4
.L_89:
        /*00c8*/ 	.byte	0x03, 0x19
        /*00ca*/ 	.short	0x002c


	//----- nvinfo : EIATTR_PARAM_CBANK
	.align		4
        /*00cc*/ 	.byte	0x04, 0x0a
        /*00ce*/ 	.short	(.L_91 - .L_90)
	.align		4
.L_90:
        /*00d0*/ 	.word	index@(.nv.constant0._Z14conv3x3_kernelPfS_S_iiiii)
        /*00d4*/ 	.short	0x0380
        /*00d6*/ 	.short	0x002c


	//----- nvinfo : EIATTR_SW_WAR
	.align		4
.L_91:
        /*00d8*/ 	.byte	0x04, 0x36
        /*00da*/ 	.short	(.L_93 - .L_92)
.L_92:
        /*00dc*/ 	.word	0x00000008
.L_93:


//--------------------- .nv.info._Z14conv1x1_kernelPfS_S_iiii --------------------------
	.section	.nv.info._Z14conv1x1_kernelPfS_S_iiii,"",@"SHT_CUDA_INFO"
	.sectionflags	@""
	.align	4


	//----- nvinfo : EIATTR_CUDA_API_VERSION
	.align		4
        /*0000*/ 	.byte	0x04, 0x37
        /*0002*/ 	.short	(.L_95 - .L_94)
.L_94:
        /*0004*/ 	.word	0x00000082


	//----- nvinfo : EIATTR_KPARAM_INFO
	.align		4
.L_95:
        /*0008*/ 	.byte	0x04, 0x17
        /*000a*/ 	.short	(.L_97 - .L_96)
.L_96:
        /*000c*/ 	.word	0x00000000
        /*0010*/ 	.short	0x0006
        /*0012*/ 	.short	0x0024
        /*0014*/ 	.byte	0x00, 0xf0, 0x11, 0x00


	//----- nvinfo : EIATTR_KPARAM_INFO
	.align		4
.L_97:
        /*0018*/ 	.byte	0x04, 0x17
        /*001a*/ 	.short	(.L_99 - .L_98)
.L_98:
        /*001c*/ 	.word	0x00000000
        /*0020*/ 	.short	0x0005
        /*0022*/ 	.short	0x0020
        /*0024*/ 	.byte	0x00, 0xf0, 0x11, 0x00


	//----- nvinfo : EIATTR_KPARAM_INFO
	.align		4
.L_99:
        /*0028*/ 	.byte	0x04, 0x17
        /*002a*/ 	.short	(.L_101 - .L_100)
.L_100:
        /*002c*/ 	.word	0x00000000
        /*0030*/ 	.short	0x0004
        /*0032*/ 	.short	0x001c
        /*0034*/ 	.byte	0x00, 0xf0, 0x11, 0x00


	//----- nvinfo : EIATTR_KPARAM_INFO
	.align		4
.L_101:
        /*0038*/ 	.byte	0x04, 0x17
        /*003a*/ 	.short	(.L_103 - .L_102)
.L_102:
        /*003c*/ 	.word	0x00000000
        /*0040*/ 	.short	0x0003
        /*0042*/ 	.short	0x0018
        /*0044*/ 	.byte	0x00, 0xf0, 0x11, 0x00


	//----- nvinfo : EIATTR_KPARAM_INFO
	.align		4
.L_103:
        /*0048*/ 	.byte	0x04, 0x17
        /*004a*/ 	.short	(.L_105 - .L_104)
.L_104:
        /*004c*/ 	.word	0x00000000
        /*0050*/ 	.short	0x0002
        /*0052*/ 	.short	0x0010
        /*0054*/ 	.byte	0x00, 0xf5, 0x21, 0x00


	//----- nvinfo : EIATTR_KPARAM_INFO
	.align		4
.L_105:
        /*0058*/ 	.byte	0x04, 0x17
        /*005a*/ 	.short	(.L_107 - .L_106)
.L_106:
        /*005c*/ 	.word	0x00000000
        /*0060*/ 	.short	0x0001
        /*0062*/ 	.short	0x0008
        /*0064*/ 	.byte	0x00, 0xf5, 0x21, 0x00


	//----- nvinfo : EIATTR_KPARAM_INFO
	.align		4
.L_107:
        /*0068*/ 	.byte	0x04, 0x17
        /*006a*/ 	.short	(.L_109 - .L_108)
.L_108:
        /*006c*/ 	.word	0x00000000
        /*0070*/ 	.short	0x0000
        /*0072*/ 	.short	0x0000
        /*0074*/ 	.byte	0x00, 0xf5, 0x21, 0x00


	//----- nvinfo : EIATTR_SPARSE_MMA_MASK
	.align		4
.L_109:
        /*0078*/ 	.byte	0x03, 0x50
        /*007a*/ 	.short	0x0000


	//----- nvinfo : EIATTR_MAXREG_COUNT
	.align		4
        /*007c*/ 	.byte	0x03, 0x1b
        /*007e*/ 	.short	0x00ff


	//----- nvinfo : EIATTR_MERCURY_ISA_VERSION
	.align		4
        /*0080*/ 	.byte	0x03, 0x5f
        /*0082*/ 	.short	0x0101


	//----- nvinfo : EIATTR_VRC_CTA_INIT_COUNT
	.align		4
        /*0084*/ 	.byte	0x02, 0x4a
	.zero		1
	.zero		1


	//----- nvinfo : EIATTR_EXIT_INSTR_OFFSETS
	.align		4
        /*0088*/ 	.byte	0x04, 0x1c
        /*008a*/ 	.short	(.L_111 - .L_110)


	//   ....[0]....
.L_110:
        /*008c*/ 	.word	0x000000f0


	//   ....[1]....
        /*0090*/ 	.word	0x00000cb0


	//   ....[2]....
        /*0094*/ 	.word	0x00000f80


	//   ....[3]....
        /*0098*/ 	.word	0x000010f0


	//   ....[4]....
        /*009c*/ 	.word	0x000011e0


	//   ....[5]....
        /*00a0*/ 	.word	0x00001240


	//----- nvinfo : EIATTR_CBANK_PARAM_SIZE
	.align		4
.L_111:
        /*00a4*/ 	.byte	0x03, 0x19
        /*00a6*/ 	.short	0x0028


	//----- nvinfo : EIATTR_PARAM_CBANK
	.align		4
        /*00a8*/ 	.byte	0x04, 0x0a
        /*00aa*/ 	.short	(.L_113 - .L_112)
	.align		4
.L_112:
        /*00ac*/ 	.word	index@(.nv.constant0._Z14conv1x1_kernelPfS_S_iiii)
        /*00b0*/ 	.short	0x0380
        /*00b2*/ 	.short	0x0028


	//----- nvinfo : EIATTR_SW_WAR
	.align		4
.L_113:
        /*00b4*/ 	.byte	0x04, 0x36
        /*00b6*/ 	.short	(.L_115 - .L_114)
.L_114:
        /*00b8*/ 	.word	0x00000008
.L_115:


//--------------------- .nv.callgraph             --------------------------
	.section	.nv.callgraph,"",@"SHT_CUDA_CALLGRAPH"
	.align	4
	.sectionentsize	8
	.align		4
        /*0000*/ 	.word	0x00000000
	.align		4
        /*0004*/ 	.word	0xffffffff
	.align		4
        /*0008*/ 	.word	0x00000000
	.align		4
        /*000c*/ 	.word	0xfffffffe
	.align		4
        /*0010*/ 	.word	0x00000000
	.align		4
        /*0014*/ 	.word	0xfffffffd
	.align		4
        /*0018*/ 	.word	0x00000000
	.align		4
        /*001c*/ 	.word	0xfffffffc


//--------------------- .text._Z22global_avg_pool_kernelPfS_iii --------------------------
	.section	.text._Z22global_avg_pool_kernelPfS_iii,"ax",@progbits
	.align	128
        .global         _Z22global_avg_pool_kernelPfS_iii
        .type           _Z22global_avg_pool_kernelPfS_iii,@function
        .size           _Z22global_avg_pool_kernelPfS_iii,(.L_x_64 - _Z22global_avg_pool_kernelPfS_iii)
        .other          _Z22global_avg_pool_kernelPfS_iii,@"STO_CUDA_ENTRY STV_DEFAULT"
_Z22global_avg_pool_kernelPfS_iii:
.text._Z22global_avg_pool_kernelPfS_iii:
[----:B------:R-:W-:Y:S01]  /*0000*/  LDC R1, c[0x0][0x37c] ;  /* 0x0000df00ff017b82 */ /* 0x000fe20000000800 */
[----:B------:R-:W0:Y:S01]  /*0010*/  S2R R4, SR_TID.X ;  /* 0x0000000000047919 */ /* 0x000e220000002100 */
[----:B------:R-:W0:Y:S02]  /*0020*/  LDCU UR4, c[0x0][0x398] ;  /* 0x00007300ff0477ac */ /* 0x000e240008000800 */
[----:B0-----:R-:W-:-:S13]  /*0030*/  ISETP.GE.AND P0, PT, R4, UR4, PT ;  /* 0x0000000404007c0c */ /* 0x001fda000bf06270 */
[----:B------:R-:W-:Y:S05]  /*0040*/  @P0 EXIT ;  /* 0x000000000000094d */ /* 0x000fea0003800000 */
[----:B------:R-:W0:Y:S01]  /*0050*/  LDCU.64 UR6, c[0x0][0x390] ;  /* 0x00007200ff0677ac */ /* 0x000e220008000a00 */
[----:B------:R-:W-:Y:S01]  /*0060*/  IMAD.MOV.U32 R11, RZ, RZ, RZ ;  /* 0x000000ffff0b7224 */ /* 0x000fe200078e00ff */
[----:B------:R-:W1:Y:S01]  /*0070*/  LDCU.64 UR8, c[0x0][0x358] ;  /* 0x00006b00ff0877ac */ /* 0x000e620008000a00 */
[----:B0-----:R-:W-:Y:S01]  /*0080*/  IMAD.U32 R0, RZ, RZ, UR7 ;  /* 0x00000007ff007e24 */ /* 0x001fe2000f8e00ff */
[----:B------:R-:W-:-:S04]  /*0090*/  UISETP.GE.AND UP0, UPT, UR6, 0x1, UPT ;  /* 0x000000010600788c */ /* 0x000fc8000bf06270 */
[----:B------:R-:W-:-:S04]  /*00a0*/  ISETP.GE.AND P0, PT, R0, 0x1, PT ;  /* 0x000000010000780c */ /* 0x000fc80003f06270 */
[----:B------:R-:W-:-:S13]  /*00b0*/  PLOP3.LUT P0, PT, P0, PT, UP0, 0x5d, 0xd5 ;  /* 0x0000000000d5781c */ /* 0x000fda000070eb0d */
[----:B-1----:R-:W-:Y:S05]  /*00c0*/  @P0 BRA `(.L_x_0) ;  /* 0x0000000400d80947 */ /* 0x002fea0003800000 */
[----:B------:R-:W0:Y:S01]  /*00d0*/  LDCU.64 UR4, c[0x0][0x380] ;  /* 0x00007000ff0477ac */ /* 0x000e220008000a00 */
[C---:B------:R-:W-:Y:S01]  /*00e0*/  LOP3.LUT R26, R0.reuse, 0x7, RZ, 0xc0, !PT ;  /* 0x00000007001a7812 */ /* 0x040fe200078ec0ff */
[----:B------:R-:W-:Y:S01]  /*00f0*/  HFMA2 R9, -RZ, RZ, 0, 0 ;  /* 0x00000000ff097431 */ /* 0x000fe200000001ff */
[C---:B------:R-:W-:Y:S01]  /*0100*/  LOP3.LUT R25, R0.reuse, 0xf, RZ, 0xc0, !PT ;  /* 0x0000000f00197812 */ /* 0x040fe200078ec0ff */
[----:B------:R-:W-:Y:S01]  /*0110*/  IMAD.MOV.U32 R11, RZ, RZ, RZ ;  /* 0x000000ffff0b7224 */ /* 0x000fe200078e00ff */
[----:B------:R-:W-:Y:S01]  /*0120*/  LOP3.LUT R6, R0, 0x7ffffff0, RZ, 0xc0, !PT ;  /* 0x7ffffff000067812 */ /* 0x000fe200078ec0ff */
[----:B------:R-:W-:Y:S01]  /*0130*/  VIADD R3, R26, 0xffffffff ;  /* 0xffffffff1a037836 */ /* 0x000fe20000000000 */
[----:B------:R-:W-:Y:S02]  /*0140*/  IADD3 R2, PT, PT, R25, -0x1, RZ ;  /* 0xffffffff19027810 */ /* 0x000fe40007ffe0ff */
[----:B------:R-:W-:Y:S01]  /*0150*/  LOP3.LUT R7, R0, 0x3, RZ, 0xc0, !PT ;  /* 0x0000000300077812 */ /* 0x000fe200078ec0ff */
[----:B------:R-:W-:Y:S01]  /*0160*/  IMAD.MOV R8, RZ, RZ, -R6 ;  /* 0x000000ffff087224 */ /* 0x000fe200078e0a06 */
[----:B------:R-:W-:-:S02]  /*0170*/  ISETP.GE.U32.AND P0, PT, R2, 0x7, PT ;  /* 0x000000070200780c */ /* 0x000fc40003f06070 */
[----:B------:R-:W-:Y:S01]  /*0180*/  ISETP.GE.U32.AND P1, PT, R3, 0x3, PT ;  /* 0x000000030300780c */ /* 0x000fe20003f26070 */
[----:B0-----:R-:W-:-:S04]  /*0190*/  UIADD3 UR4, UP0, UPT, UR4, 0x20, URZ ;  /* 0x0000002004047890 */ /* 0x001fc8000ff1e0ff */
[----:B------:R-:W-:-:S12]  /*01a0*/  UIADD3.X UR5, UPT, UPT, URZ, UR5, URZ, UP0, !UPT ;  /* 0x00000005ff057290 */ /* 0x000fd800087fe4ff */
.L_x_6:
[----:B------:R-:W0:Y:S01]  /*01b0*/  LDCU.64 UR6, c[0x0][0x390] ;  /* 0x00007200ff0677ac */ /* 0x000e220008000a00 */
[----:B------:R-:W-:Y:S02]  /*01c0*/  IMAD.MOV.U32 R10, RZ, RZ, RZ ;  /* 0x000000ffff0a7224 */ /* 0x000fe400078e00ff */
[----:B0-----:R-:W-:Y:S02]  /*01d0*/  IMAD.U32 R0, RZ, RZ, UR7 ;  /* 0x00000007ff007e24 */ /* 0x001fe4000f8e00ff */
[----:B------:R-:W-:Y:S01]  /*01e0*/  IMAD R5, R4, UR6, R9 ;  /* 0x0000000604057c24 */ /* 0x000fe2000f8e0209 */
[----:B------:R-:W-:Y:S02]  /*01f0*/  IADD3 R9, PT, PT, R9, 0x1, RZ ;  /* 0x0000000109097810 */ /* 0x000fe40007ffe0ff */
[----:B------:R-:W-:Y:S01]  /*0200*/  ISETP.GE.U32.AND P3, PT, R0, 0x10, PT ;  /* 0x000000100000780c */ /* 0x000fe20003f66070 */
[----:B------:R-:W-:Y:S01]  /*0210*/  IMAD R5, R5, R0, RZ ;  /* 0x0000000005057224 */ /* 0x000fe200078e02ff */
[----:B------:R-:W-:-:S11]  /*0220*/  ISETP.NE.AND P2, PT, R9, UR6, PT ;  /* 0x0000000609007c0c */ /* 0x000fd6000bf45270 */
[----:B------:R-:W-:Y:S05]  /*0230*/  @!P3 BRA `(.L_x_1) ;  /* 0x0000000000a8b947 */ /* 0x000fea0003800000 */
[----:B------:R-:W-:Y:S01]  /*0240*/  IMAD.MOV.U32 R12, RZ, RZ, R5 ;  /* 0x000000ffff0c7224 */ /* 0x000fe200078e0005 */
[----:B------:R-:W-:-:S07]  /*0250*/  MOV R10, R8 ;  /* 0x00000008000a7202 */ /* 0x000fce0000000f00 */
.L_x_2:
[----:B------:R-:W-:Y:S02]  /*0260*/  IMAD.U32 R2, RZ, RZ, UR4 ;  /* 0x00000004ff027e24 */ /* 0x000fe4000f8e00ff */
[----:B------:R-:W-:Y:S02]  /*0270*/  IMAD.U32 R3, RZ, RZ, UR5 ;  /* 0x00000005ff037e24 */ /* 0x000fe4000f8e00ff */
[----:B------:R-:W-:-:S05]  /*0280*/  IMAD.WIDE R2, R12, 0x4, R2 ;  /* 0x000000040c027825 */ /* 0x000fca00078e0202 */
[----:B------:R-:W2:Y:S04]  /*0290*/  LDG.E R24, desc[UR8][R2.64+-0x20] ;  /* 0xffffe00802187981 */ /* 0x000ea8000c1e1900 */
[----:B------:R-:W3:Y:S04]  /*02a0*/  LDG.E R23, desc[UR8][R2.64+-0x1c] ;  /* 0xffffe40802177981 */ /* 0x000ee8000c1e1900 */
[----:B------:R-:W4:Y:S04]  /*02b0*/  LDG.E R22, desc[UR8][R2.64+-0x18] ;  /* 0xffffe80802167981 */ /* 0x000f28000c1e1900 */
[----:B------:R-:W5:Y:S04]  /*02c0*/  LDG.E R13, desc[UR8][R2.64+-0x14] ;  /* 0xffffec08020d7981 */ /* 0x000f68000c1e1900 */
[----:B------:R-:W5:Y:S04]  /*02d0*/  LDG.E R21, desc[UR8][R2.64+-0x10] ;  /* 0xfffff00802157981 */ /* 0x000f68000c1e1900 */
[----:B------:R-:W5:Y:S04]  /*02e0*/  LDG.E R20, desc[UR8][R2.64+-0xc] ;  /* 0xfffff40802147981 */ /* 0x000f68000c1e1900 */
[----:B------:R-:W5:Y:S04]  /*02f0*/  LDG.E R19, desc[UR8][R2.64+-0x8] ;  /* 0xfffff80802137981 */ /* 0x000f68000c1e1900 */
[----:B------:R-:W5:Y:S04]  /*0300*/  LDG.E R18, desc[UR8][R2.64+-0x4] ;  /* 0xfffffc0802127981 */ /* 0x000f68000c1e1900 */
[----:B------:R-:W5:Y:S04]  /*0310*/  LDG.E R17, desc[UR8][R2.64] ;  /* 0x0000000802117981 */ /* 0x000f68000c1e1900 */
[----:B------:R-:W5:Y:S04]  /*0320*/  LDG.E R16, desc[UR8][R2.64+0x4] ;  /* 0x0000040802107981 */ /* 0x000f68000c1e1900 */
[----:B------:R-:W5:Y:S04]  /*0330*/  LDG.E R15, desc[UR8][R2.64+0x8] ;  /* 0x00000808020f7981 */ /* 0x000f68000c1e1900 */
[----:B------:R-:W5:Y:S01]  /*0340*/  LDG.E R14, desc[UR8][R2.64+0xc] ;  /* 0x00000c08020e7981 */ /* 0x000f62000c1e1900 */
[----:B--2---:R-:W-:-:S03]  /*0350*/  FADD R24, R24, R11 ;  /* 0x0000000b18187221 */ /* 0x004fc60000000000 */
[----:B------:R-:W2:Y:S01]  /*0360*/  LDG.E R11, desc[UR8][R2.64+0x10] ;  /* 0x00001008020b7981 */ /* 0x000ea2000c1e1900 */
[----:B---3--:R-:W-:-:S03]  /*0370*/  FADD R27, R24, R23 ;  /* 0x00000017181b7221 */ /* 0x008fc60000000000 */
[----:B------:R-:W3:Y:S01]  /*0380*/  LDG.E R23, desc[UR8][R2.64+0x14] ;  /* 0x0000140802177981 */ /* 0x000ee2000c1e1900 */
[----:B----4-:R-:W-:-:S03]  /*0390*/  FADD R28, R27, R22 ;  /* 0x000000161b1c7221 */ /* 0x010fc60000000000 */
[----:B------:R-:W4:Y:S04]  /*03a0*/  LDG.E R22, desc[UR8][R2.64+0x18] ;  /* 0x0000180802167981 */ /* 0x000f28000c1e1900 */
[----:B------:R-:W4:Y:S01]  /*03b0*/  LDG.E R24, desc[UR8][R2.64+0x1c] ;  /* 0x00001c0802187981 */ /* 0x000f22000c1e1900 */
[----:B-----5:R-:W-:Y:S01]  /*03c0*/  FADD R28, R28, R13 ;  /* 0x0000000d1c1c7221 */ /* 0x020fe20000000000 */
[----:B------:R-:W-:Y:S01]  /*03d0*/  IADD3 R10, PT, PT, R10, 0x10, RZ ;  /* 0x000000100a0a7810 */ /* 0x000fe20007ffe0ff */
[----:B------:R-:W-:Y:S02]  /*03e0*/  VIADD R12, R12, 0x10 ;  /* 0x000000100c0c7836 */ /* 0x000fe40000000000 */
[----:B------:R-:W-:Y:S01]  /*03f0*/  FADD R21, R28, R21 ;  /* 0x000000151c157221 */ /* 0x000fe20000000000 */
[----:B------:R-:W-:-:S03]  /*0400*/  ISETP.NE.AND P3, PT, R10, RZ, PT ;  /* 0x000000ff0a00720c */ /* 0x000fc60003f65270 */
[----:B------:R-:W-:-:S04]  /*0410*/  FADD R20, R21, R20 ;  /* 0x0000001415147221 */ /* 0x000fc80000000000 */
[----:B------:R-:W-:-:S04]  /*0420*/  FADD R19, R20, R19 ;  /* 0x0000001314137221 */ /* 0x000fc80000000000 */
[----:B------:R-:W-:-:S04]  /*0430*/  FADD R18, R19, R18 ;  /* 0x0000001213127221 */ /* 0x000fc80000000000 */
[----:B------:R-:W-:-:S04]  /*0440*/  FADD R17, R18, R17 ;  /* 0x0000001112117221 */ /* 0x000fc80000000000 */
[----:B------:R-:W-:-:S04]  /*0450*/  FADD R16, R17, R16 ;  /* 0x0000001011107221 */ /* 0x000fc80000000000 */
[----:B------:R-:W-:-:S04]  /*0460*/  FADD R15, R16, R15 ;  /* 0x0000000f100f7221 */ /* 0x000fc80000000000 */
[----:B------:R-:W-:-:S04]  /*0470*/  FADD R14, R15, R14 ;  /* 0x0000000e0f0e7221 */ /* 0x000fc80000000000 */
[----:B--2---:R-:W-:-:S04]  /*0480*/  FADD R14, R14, R11 ;  /* 0x0000000b0e0e7221 */ /* 0x004fc80000000000 */
[----:B---3--:R-:W-:-:S04]  /*0490*/  FADD R23, R14, R23 ;  /* 0x000000170e177221 */ /* 0x008fc80000000000 */
[----:B----4-:R-:W-:-:S04]  /*04a0*/  FADD R23, R23, R22 ;  /* 0x0000001617177221 */ /* 0x010fc80000000000 */
[----:B------:R-:W-:Y:S01]  /*04b0*/  FADD R11, R23, R24 ;  /* 0x00000018170b7221 */ /* 0x000fe20000000000 */
[----:B------:R-:W-:Y:S06]  /*04c0*/  @P3 BRA `(.L_x_2) ;  /* 0xfffffffc00643947 */ /* 0x000fec000383ffff */
[----:B------:R-:W-:-:S07]  /*04d0*/  MOV R10, R6 ;  /* 0x00000006000a7202 */ /* 0x000fce0000000f00 */
.L_x_1:
[----:B------:R-:W-:-:S13]  /*04e0*/  ISETP.NE.AND P3, PT, R25, RZ, PT ;  /* 0x000000ff1900720c */ /* 0x000fda0003f65270 */
[----:B------:R-:W-:Y:S05]  /*04f0*/  @!P3 BRA `(.L_x_3) ;  /* 0x0000000000c8b947 */ /* 0x000fea0003800000 */
[----:B------:R-:W-:Y:S01]  /*0500*/  ISETP.NE.AND P3, PT, R26, RZ, PT ;  /* 0x000000ff1a00720c */ /* 0x000fe20003f65270 */
[----:B------:R-:W-:-:S12]  /*0510*/  @!P0 BRA `(.L_x_4) ;  /* 0x0000000000508947 */ /* 0x000fd80003800000 */
[----:B------:R-:W0:Y:S01]  /*0520*/  LDC.64 R2, c[0x0][0x380] ;  /* 0x0000e000ff027b82 */ /* 0x000e220000000a00 */
[----:B------:R-:W-:-:S04]  /*0530*/  IMAD.IADD R13, R5, 0x1, R10 ;  /* 0x00000001050d7824 */ /* 0x000fc800078e020a */
[----:B0-----:R-:W-:-:S05]  /*0540*/  IMAD.WIDE R2, R13, 0x4, R2 ;  /* 0x000000040d027825 */ /* 0x001fca00078e0202 */
[----:B------:R-:W2:Y:S04]  /*0550*/  LDG.E R12, desc[UR8][R2.64] ;  /* 0x00000008020c7981 */ /* 0x000ea8000c1e1900 */
[----:B------:R-:W3:Y:S04]  /*0560*/  LDG.E R13, desc[UR8][R2.64+0x4] ;  /* 0x00000408020d7981 */ /* 0x000ee8000c1e1900 */
[----:B------:R-:W4:Y:S04]  /*0570*/  LDG.E R15, desc[UR8][R2.64+0x8] ;  /* 0x00000808020f7981 */ /* 0x000f28000c1e1900 */
[----:B------:R-:W5:Y:S04]  /*0580*/  LDG.E R17, desc[UR8][R2.64+0xc] ;  /* 0x00000c0802117981 */ /* 0x000f68000c1e1900 */
[----:B------:R-:W5:Y:S04]  /*0590*/  LDG.E R19, desc[UR8][R2.64+0x10] ;  /* 0x0000100802137981 */ /* 0x000f68000c1e1900 */
[----:B------:R-:W5:Y:S04]  /*05a0*/  LDG.E R21, desc[UR8][R2.64+0x14] ;  /* 0x0000140802157981 */ /* 0x000f68000c1e1900 */
[----:B------:R-:W5:Y:S04]  /*05b0*/  LDG.E R23, desc[UR8][R2.64+0x18] ;  /* 0x0000180802177981 */ /* 0x000f68000c1e1900 */
[----:B------:R-:W5:Y:S01]  /*05c0*/  LDG.E R27, desc[UR8][R2.64+0x1c] ;  /* 0x00001c08021b7981 */ /* 0x000f62000c1e1900 */
[----:B------:R-:W-:Y:S01]  /*05d0*/  IADD3 R10, PT, PT, R10, 0x8, RZ ;  /* 0x000000080a0a7810 */ /* 0x000fe20007ffe0ff */
[----:B--2---:R-:W-:-:S04]  /*05e0*/  FADD R12, R11, R12 ;  /* 0x0000000c0b0c7221 */ /* 0x004fc80000000000 */
[----:B---3--:R-:W-:-:S04]  /*05f0*/  FADD R12, R12, R13 ;  /* 0x0000000d0c0c7221 */ /* 0x008fc80000000000 */
[----:B----4-:R-:W-:-:S04]  /*0600*/  FADD R12, R12, R15 ;  /* 0x0000000f0c0c7221 */ /* 0x010fc80000000000 */
[----:B-----5:R-:W-:-:S04]  /*0610*/  FADD R12, R12, R17 ;  /* 0x000000110c0c7221 */ /* 0x020fc80000000000 */
[----:B------:R-:W-:-:S04]  /*0620*/  FADD R12, R12, R19 ;  /* 0x000000130c0c7221 */ /* 0x000fc80000000000 */
[----:B------:R-:W-:-:S04]  /*0630*/  FADD R12, R12, R21 ;  /* 0x000000150c0c7221 */ /* 0x000fc80000000000 */
[----:B------:R-:W-:-:S04]  /*0640*/  FADD R12, R12, R23 ;  /* 0x000000170c0c7221 */ /* 0x000fc80000000000 */
[----:B------:R-:W-:-:S07]  /*0650*/  FADD R11, R12, R27 ;  /* 0x0000001b0c0b7221 */ /* 0x000fce0000000000 */
.L_x_4:
        /* <DEDUP_REMOVED lines=9> */
[----:B------:R-:W5:Y:S01]  /*06f0*/  LDG.E R17, desc[UR8][R2.64+0xc] ;  /* 0x00000c0802117981 */ /* 0x000f62000c1e1900 */
[----:B------:R-:W-:Y:S01]  /*0700*/  IADD3 R10, PT, PT, R10, 0x4, RZ ;  /* 0x000000040a0a7810 */ /* 0x000fe20007ffe0ff */
[----:B--2---:R-:W-:-:S04]  /*0710*/  FADD R12, R11, R12 ;  /* 0x0000000c0b0c7221 */ /* 0x004fc80000000000 */
[----:B---3--:R-:W-:-:S04]  /*0720*/  FADD R12, R12, R13 ;  /* 0x0000000d0c0c7221 */ /* 0x008fc80000000000 */
[----:B----4-:R-:W-:-:S04]  /*0730*/  FADD R12, R12, R15 ;  /* 0x0000000f0c0c7221 */ /* 0x010fc80000000000 */
[----:B-----5:R-:W-:-:S07]  /*0740*/  FADD R11, R12, R17 ;  /* 0x000000110c0b7221 */ /* 0x020fce0000000000 */
.L_x_5:
[----:B------:R-:W-:Y:S05]  /*0750*/  @!P3 BRA `(.L_x_3) ;  /* 0x000000000030b947 */ /* 0x000fea0003800000 */
[----:B------:R-:W0:Y:S01]  /*0760*/  LDC.64 R2, c[0x0][0x380] ;  /* 0x0000e000ff027b82 */ /* 0x000e220000000a00 */
[----:B------:R-:W-:-:S04]  /*0770*/  IMAD.IADD R5, R5, 0x1, R10 ;  /* 0x0000000105057824 */ /* 0x000fc800078e020a */
[----:B0-----:R-:W-:-:S05]  /*0780*/  IMAD.WIDE R2, R5, 0x4, R2 ;  /* 0x0000000405027825 */ /* 0x001fca00078e0202 */
[----:B------:R-:W2:Y:S01]  /*0790*/  LDG.E R10, desc[UR8][R2.64] ;  /* 0x00000008020a7981 */ /* 0x000ea2000c1e1900 */
[----:B------:R-:W-:Y:S01]  /*07a0*/  ISETP.NE.AND P3, PT, R7, 0x1, PT ;  /* 0x000000010700780c */ /* 0x000fe20003f65270 */
[----:B--2---:R-:W-:-:S12]  /*07b0*/  FADD R11, R11, R10 ;  /* 0x0000000a0b0b7221 */ /* 0x004fd80000000000 */
[----:B------:R-:W-:Y:S05]  /*07c0*/  @!P3 BRA `(.L_x_3) ;  /* 0x000000000014b947 */ /* 0x000fea0003800000 */
[----:B------:R-:W-:Y:S01]  /*07d0*/  ISETP.NE.AND P3, PT, R7, 0x2, PT ;  /* 0x000000020700780c */ /* 0x000fe20003f65270 */
[----:B------:R-:W2:-:S12]  /*07e0*/  LDG.E R10, desc[UR8][R2.64+0x4] ;  /* 0x00000408020a7981 */ /* 0x000e98000c1e1900 */
[----:B------:R-:W3:Y:S01]  /*07f0*/  @P3 LDG.E R12, desc[UR8][R2.64+0x8] ;  /* 0x00000808020c3981 */ /* 0x000ee2000c1e1900 */
[----:B--2---:R-:W-:-:S04]  /*0800*/  FADD R11, R11, R10 ;  /* 0x0000000a0b0b7221 */ /* 0x004fc80000000000 */
[----:B---3--:R-:W-:-:S07]  /*0810*/  @P3 FADD R11, R11, R12 ;  /* 0x0000000c0b0b3221 */ /* 0x008fce0000000000 */
.L_x_3:
[----:B------:R-:W-:Y:S05]  /*0820*/  @P2 BRA `(.L_x_6) ;  /* 0xfffffff800602947 */ /* 0x000fea000383ffff */
.L_x_0:
[----:B------:R-:W-:Y:S01]  /*0830*/  IMAD R0, R0, UR6, RZ ;  /* 0x0000000600007c24 */ /* 0x000fe2000f8e02ff */
[----:B------:R-:W-:Y:S04]  /*0840*/  BSSY.RECONVERGENT B0, `(.L_x_7) ;  /* 0x000000e000007945 */ /* 0x000fe80003800200 */
[----:B------:R-:W-:-:S04]  /*0850*/  I2FP.F32.S32 R6, R0 ;  /* 0x0000000000067245 */ /* 0x000fc80000201400 */
[----:B------:R-:W0:Y:S08]  /*0860*/  MUFU.RCP R3, R6 ;  /* 0x0000000600037308 */ /* 0x000e300000001000 */
[----:B------:R-:W1:Y:S01]  /*0870*/  FCHK P0, R11, R6 ;  /* 0x000000060b007302 */ /* 0x000e620000000000 */
[----:B0-----:R-:W-:-:S04]  /*0880*/  FFMA R0, -R6, R3, 1 ;  /* 0x3f80000006007423 */ /* 0x001fc80000000103 */
[----:B------:R-:W-:-:S04]  /*0890*/  FFMA R0, R3, R0, R3 ;  /* 0x0000000003007223 */ /* 0x000fc80000000003 */
[----:B------:R-:W-:-:S04]  /*08a0*/  FFMA R3, R0, R11, RZ ;  /* 0x0000000b00037223 */ /* 0x000fc800000000ff */
[----:B------:R-:W-:-:S04]  /*08b0*/  FFMA R2, -R6, R3, R11 ;  /* 0x0000000306027223 */ /* 0x000fc8000000010b */
[----:B------:R-:W-:Y:S01]  /*08c0*/  FFMA R7, R0, R2, R3 ;  /* 0x0000000200077223 */ /* 0x000fe20000000003 */
[----:B-1----:R-:W-:Y:S06]  /*08d0*/  @!P0 BRA `(.L_x_8) ;  /* 0x0000000000108947 */ /* 0x002fec0003800000 */
[----:B------:R-:W-:Y:S02]  /*08e0*/  MOV R3, R11 ;  /* 0x0000000b00037202 */ /* 0x000fe40000000f00 */
[----:B------:R-:W-:-:S07]  /*08f0*/  MOV R2, 0x910 ;  /* 0x0000091000027802 */ /* 0x000fce0000000f00 */
[----:B------:R-:W-:Y:S05]  /*0900*/  CALL.REL.NOINC `($__internal_0_$__cuda_sm3x_div_rn_noftz_f32_slowpath) ;  /* 0x0000000000187944 */ /* 0x000fea0003c00000 */
[----:B------:R-:W-:-:S07]  /*0910*/  IMAD.MOV.U32 R7, RZ, RZ, R0 ;  /* 0x000000ffff077224 */ /* 0x000fce00078e0000 */
.L_x_8:
[----:B------:R-:W-:Y:S05]  /*0920*/  BSYNC.RECONVERGENT B0 ;  /* 0x0000000000007941 */ /* 0x000fea0003800200 */
.L_x_7:
[----:B------:R-:W0:Y:S02]  /*0930*/  LDC.64 R2, c[0x0][0x388] ;  /* 0x0000e200ff027b82 */ /* 0x000e240000000a00 */
[----:B0-----:R-:W-:-:S05]  /*0940*/  IMAD.WIDE.U32 R4, R4, 0x4, R2 ;  /* 0x0000000404047825 */ /* 0x001fca00078e0002 */
[----:B------:R-:W-:Y:S01]  /*0950*/  STG.E desc[UR8][R4.64], R7 ;  /* 0x0000000704007986 */ /* 0x000fe2000c101908 */
[----:B------:R-:W-:Y:S05]  /*0960*/  EXIT ;  /* 0x000000000000794d */ /* 0x000fea0003800000 */
        .weak           $__internal_0_$__cuda_sm3x_div_rn_noftz_f32_slowpath
        .type           $__internal_0_$__cuda_sm3x_div_rn_noftz_f32_slowpath,@function
        .size           $__internal_0_$__cuda_sm3x_div_rn_noftz_f32_slowpath,(.L_x_64 - $__internal_0_$__cuda_sm3x_div_rn_noftz_f32_slowpath)
$__internal_0_$__cuda_sm3x_div_rn_noftz_f32_slowpath:
[----:B------:R-:W-:Y:S01]  /*0970*/  SHF.R.U32.HI R5, RZ, 0x17, R6 ;  /* 0x00000017ff057819 */ /* 0x000fe20000011606 */
[----:B------:R-:W-:Y:S01]  /*0980*/  BSSY.RECONVERGENT B1, `(.L_x_9) ;  /* 0x0000063000017945 */ /* 0x000fe20003800200 */
[----:B------:R-:W-:Y:S02]  /*0990*/  SHF.R.U32.HI R0, RZ, 0x17, R3 ;  /* 0x00000017ff007819 */ /* 0x000fe40000011603 */
[----:B------:R-:W-:Y:S02]  /*09a0*/  LOP3.LUT R5, R5, 0xff, RZ, 0xc0, !PT ;  /* 0x000000ff05057812 */ /* 0x000fe400078ec0ff */
[----:B------:R-:W-:Y:S02]  /*09b0*/  LOP3.LUT R10, R0, 0xff, RZ, 0xc0, !PT ;  /* 0x000000ff000a7812 */ /* 0x000fe400078ec0ff */
[----:B------:R-:W-:-:S03]  /*09c0*/  IADD3 R8, PT, PT, R5, -0x1, RZ ;  /* 0xffffffff05087810 */ /* 0x000fc60007ffe0ff */
[----:B------:R-:W-:Y:S01]  /*09d0*/  VIADD R9, R10, 0xffffffff ;  /* 0xffffffff0a097836 */ /* 0x000fe20000000000 */
[----:B------:R-:W-:-:S04]  /*09e0*/  ISETP.GT.U32.AND P0, PT, R8, 0xfd, PT ;  /* 0x000000fd0800780c */ /* 0x000fc80003f04070 */
[----:B------:R-:W-:-:S13]  /*09f0*/  ISETP.GT.U32.OR P0, PT, R9, 0xfd, P0 ;  /* 0x000000fd0900780c */ /* 0x000fda0000704470 */
[----:B------:R-:W-:Y:S01]  /*0a00*/  @!P0 MOV R7, RZ ;  /* 0x000000ff00078202 */ /* 0x000fe20000000f00 */
[----:B------:R-:W-:Y:S06]  /*0a10*/  @!P0 BRA `(.L_x_10) ;  /* 0x0000000000608947 */ /* 0x000fec0003800000 */
[----:B------:R-:W-:Y:S01]  /*0a20*/  FSETP.GTU.FTZ.AND P0, PT, |R3|, +INF , PT ;  /* 0x7f8000000300780b */ /* 0x000fe20003f1c200 */
[----:B------:R-:W-:Y:S01]  /*0a30*/  IMAD.MOV.U32 R0, RZ, RZ, R6 ;  /* 0x000000ffff007224 */ /* 0x000fe200078e0006 */
[----:B------:R-:W-:-:S04]  /*0a40*/  FSETP.GTU.FTZ.AND P1, PT, |R6|, +INF , PT ;  /* 0x7f8000000600780b */ /* 0x000fc80003f3c200 */
[----:B------:R-:W-:-:S13]  /*0a50*/  PLOP3.LUT P0, PT, P0, P1, PT, 0xf8, 0x8f ;  /* 0x00000000008f781c */ /* 0x000fda0000703f70 */
[----:B------:R-:W-:Y:S05]  /*0a60*/  @P0 BRA `(.L_x_11) ;  /* 0x00000004004c0947 */ /* 0x000fea0003800000 */
[----:B------:R-:W-:-:S13]  /*0a70*/  LOP3.LUT P0, RZ, R6, 0x7fffffff, R3, 0xc8, !PT ;  /* 0x7fffffff06ff7812 */ /* 0x000fda000780c803 */
[----:B------:R-:W-:Y:S05]  /*0a80*/  @!P0 BRA `(.L_x_12) ;  /* 0x00000004003c8947 */ /* 0x000fea0003800000 */
[C---:B------:R-:W-:Y:S02]  /*0a90*/  FSETP.NEU.FTZ.AND P2, PT, |R3|.reuse, +INF , PT ;  /* 0x7f8000000300780b */ /* 0x040fe40003f5d200 */
[----:B------:R-:W-:Y:S02]  /*0aa0*/  FSETP.NEU.FTZ.AND P1, PT, |R0|, +INF , PT ;  /* 0x7f8000000000780b */ /* 0x000fe40003f3d200 */
[----:B------:R-:W-:-:S11]  /*0ab0*/  FSETP.NEU.FTZ.AND P0, PT, |R3|, +INF , PT ;  /* 0x7f8000000300780b */ /* 0x000fd60003f1d200 */
[----:B------:R-:W-:Y:S05]  /*0ac0*/  @!P1 BRA !P2, `(.L_x_12) ;  /* 0x00000004002c9947 */ /* 0x000fea0005000000 */
[----:B------:R-:W-:-:S04]  /*0ad0*/  LOP3.LUT P2, RZ, R3, 0x7fffffff, RZ, 0xc0, !PT ;  /* 0x7fffffff03ff7812 */ /* 0x000fc8000784c0ff */
[----:B------:R-:W-:-:S13]  /*0ae0*/  PLOP3.LUT P1, PT, P1, P2, PT, 0x2f, 0xf2 ;  /* 0x0000000000f2781c */ /* 0x000fda0000f24577 */
[----:B------:R-:W-:Y:S05]  /*0af0*/  @P1 BRA `(.L_x_13) ;  /* 0x0000000400181947 */ /* 0x000fea0003800000 */
[----:B------:R-:W-:-:S04]  /*0b00*/  LOP3.LUT P1, RZ, R6, 0x7fffffff, RZ, 0xc0, !PT ;  /* 0x7fffffff06ff7812 */ /* 0x000fc8000782c0ff */
[----:B------:R-:W-:-:S13]  /*0b10*/  PLOP3.LUT P0, PT, P0, P1, PT, 0x2f, 0xf2 ;  /* 0x0000000000f2781c */ /* 0x000fda0000702577 */
[----:B------:R-:W-:Y:S05]  /*0b20*/  @P0 BRA `(.L_x_14) ;  /* 0x0000000400000947 */ /* 0x000fea0003800000 */
[----:B------:R-:W-:Y:S02]  /*0b30*/  ISETP.GE.AND P0, PT, R9, RZ, PT ;  /* 0x000000ff0900720c */ /* 0x000fe40003f06270 */
[----:B------:R-:W-:-:S11]  /*0b40*/  ISETP.GE.AND P1, PT, R8, RZ, PT ;  /* 0x000000ff0800720c */ /* 0x000fd60003f26270 */
[----:B------:R-:W-:Y:S01]  /*0b50*/  @P0 MOV R7, RZ ;  /* 0x000000ff00070202 */ /* 0x000fe20000000f00 */
[----:B------:R-:W-:Y:S02]  /*0b60*/  @!P0 IMAD.MOV.U32 R7, RZ, RZ, -0x40 ;  /* 0xffffffc0ff078424 */ /* 0x000fe400078e00ff */
[----:B------:R-:W-:Y:S01]  /*0b70*/  @!P0 FFMA R3, R3, 1.84467440737095516160e+19, RZ ;  /* 0x5f80000003038823 */ /* 0x000fe200000000ff */
[----:B------:R-:W-:Y:S02]  /*0b80*/  @!P1 FFMA R6, R0, 1.84467440737095516160e+19, RZ ;  /* 0x5f80000000069823 */ /* 0x000fe400000000ff */
[----:B------:R-:W-:-:S07]  /*0b90*/  @!P1 IADD3 R7, PT, PT, R7, 0x40, RZ ;  /* 0x0000004007079810 */ /* 0x000fce0007ffe0ff */
.L_x_10:
[----:B------:R-:W-:Y:S01]  /*0ba0*/  LEA R9, R5, 0xc0800000, 0x17 ;  /* 0xc080000005097811 */ /* 0x000fe200078eb8ff */
[----:B------:R-:W-:Y:S04]  /*0bb0*/  BSSY.RECONVERGENT B2, `(.L_x_15) ;  /* 0x0000036000027945 */ /* 0x000fe80003800200 */
[----:B------:R-:W-:Y:S01]  /*0bc0*/  IMAD.IADD R9, R6, 0x1, -R9 ;  /* 0x0000000106097824 */ /* 0x000fe200078e0a09 */
[----:B------:R-:W-:-:S03]  /*0bd0*/  IADD3 R6, PT, PT, R10, -0x7f, RZ ;  /* 0xffffff810a067810 */ /* 0x000fc60007ffe0ff */
[----:B------:R-:W0:Y:S01]  /*0be0*/  MUFU.RCP R8, R9 ;  /* 0x0000000900087308 */ /* 0x000e220000001000 */
[----:B------:R-:W-:Y:S01]  /*0bf0*/  FADD.FTZ R11, -R9, -RZ ;  /* 0x800000ff090b7221 */ /* 0x000fe20000010100 */
[C---:B------:R-:W-:Y:S01]  /*0c00*/  IMAD R0, R6.reuse, -0x800000, R3 ;  /* 0xff80000006007824 */ /* 0x040fe200078e0203 */
[----:B------:R-:W-:-:S05]  /*0c10*/  IADD3 R6, PT, PT, R6, 0x7f, -R5 ;  /* 0x0000007f06067810 */ /* 0x000fca0007ffe805 */
[----:B------:R-:W-:Y:S02]  /*0c20*/  IMAD.IADD R6, R6, 0x1, R7 ;  /* 0x0000000106067824 */ /* 0x000fe400078e0207 */
[----:B0-----:R-:W-:-:S04]  /*0c30*/  FFMA R13, R8, R11, 1 ;  /* 0x3f800000080d7423 */ /* 0x001fc8000000000b */
[----:B------:R-:W-:-:S04]  /*0c40*/  FFMA R10, R8, R13, R8 ;  /* 0x0000000d080a7223 */ /* 0x000fc80000000008 */
[----:B------:R-:W-:-:S04]  /*0c50*/  FFMA R3, R0, R10, RZ ;  /* 0x0000000a00037223 */ /* 0x000fc800000000ff */
[----:B------:R-:W-:-:S04]  /*0c60*/  FFMA R8, R11, R3, R0 ;  /* 0x000000030b087223 */ /* 0x000fc80000000000 */
[----:B------:R-:W-:-:S04]  /*0c70*/  FFMA R13, R10, R8, R3 ;  /* 0x000000080a0d7223 */ /* 0x000fc80000000003 */
[----:B------:R-:W-:-:S04]  /*0c80*/  FFMA R8, R11, R13, R0 ;  /* 0x0000000d0b087223 */ /* 0x000fc80000000000 */
[----:B------:R-:W-:-:S05]  /*0c90*/  FFMA R0, R10, R8, R13 ;  /* 0x000000080a007223 */ /* 0x000fca000000000d */
[----:B------:R-:W-:-:S04]  /*0ca0*/  SHF.R.U32.HI R3, RZ, 0x17, R0 ;  /* 0x00000017ff037819 */ /* 0x000fc80000011600 */
[----:B------:R-:W-:-:S04]  /*0cb0*/  LOP3.LUT R3, R3, 0xff, RZ, 0xc0, !PT ;  /* 0x000000ff03037812 */ /* 0x000fc800078ec0ff */
[----:B------:R-:W-:-:S05]  /*0cc0*/  IADD3 R7, PT, PT, R3, R6, RZ ;  /* 0x0000000603077210 */ /* 0x000fca0007ffe0ff */
[----:B------:R-:W-:-:S05]  /*0cd0*/  VIADD R3, R7, 0xffffffff ;  /* 0xffffffff07037836 */ /* 0x000fca0000000000 */
[----:B------:R-:W-:-:S13]  /*0ce0*/  ISETP.GE.U32.AND P0, PT, R3, 0xfe, PT ;  /* 0x000000fe0300780c */ /* 0x000fda0003f06070 */
[----:B------:R-:W-:Y:S05]  /*0cf0*/  @!P0 BRA `(.L_x_16) ;  /* 0x0000000000808947 */ /* 0x000fea0003800000 */
[----:B------:R-:W-:-:S13]  /*0d00*/  ISETP.GT.AND P0, PT, R7, 0xfe, PT ;  /* 0x000000fe0700780c */ /* 0x000fda0003f04270 */
[----:B------:R-:W-:Y:S05]  /*0d10*/  @P0 BRA `(.L_x_17) ;  /* 0x00000000006c0947 */ /* 0x000fea0003800000 */
[----:B------:R-:W-:-:S13]  /*0d20*/  ISETP.GE.AND P0, PT, R7, 0x1, PT ;  /* 0x000000010700780c */ /* 0x000fda0003f06270 */
[----:B------:R-:W-:Y:S05]  /*0d30*/  @P0 BRA `(.L_x_18) ;  /* 0x0000000000740947 */ /* 0x000fea0003800000 */
[----:B------:R-:W-:Y:S02]  /*0d40*/  ISETP.GE.AND P0, PT, R7, -0x18, PT ;  /* 0xffffffe80700780c */ /* 0x000fe40003f06270 */
[----:B------:R-:W-:-:S11]  /*0d50*/  LOP3.LUT R0, R0, 0x80000000, RZ, 0xc0, !PT ;  /* 0x8000000000007812 */ /* 0x000fd600078ec0ff */
[----:B------:R-:W-:Y:S05]  /*0d60*/  @!P0 BRA `(.L_x_18) ;  /* 0x0000000000688947 */ /* 0x000fea0003800000 */
[CCC-:B------:R-:W-:Y:S01]  /*0d70*/  FFMA.RZ R3, R10.reuse, R8.reuse, R13.reuse ;  /* 0x000000080a037223 */ /* 0x1c0fe2000000c00d */
[CCC-:B------:R-:W-:Y:S01]  /*0d80*/  FFMA.RM R6, R10.reuse, R8.reuse, R13.reuse ;  /* 0x000000080a067223 */ /* 0x1c0fe2000000400d */
[C---:B------:R-:W-:Y:S02]  /*0d90*/  ISETP.NE.AND P2, PT, R7.reuse, RZ, PT ;  /* 0x000000ff0700720c */ /* 0x040fe40003f45270 */
[----:B------:R-:W-:Y:S02]  /*0da0*/  ISETP.NE.AND P1, PT, R7, RZ, PT ;  /* 0x000000ff0700720c */ /* 0x000fe40003f25270 */
[----:B------:R-:W-:Y:S01]  /*0db0*/  LOP3.LUT R5, R3, 0x7fffff, RZ, 0xc0, !PT ;  /* 0x007fffff03057812 */ /* 0x000fe200078ec0ff */
[----:B------:R-:W-:Y:S01]  /*0dc0*/  FFMA.RP R3, R10, R8, R13 ;  /* 0x000000080a037223 */ /* 0x000fe2000000800d */
[----:B------:R-:W-:Y:S01]  /*0dd0*/  IADD3 R8, PT, PT, R7, 0x20, RZ ;  /* 0x0000002007087810 */ /* 0x000fe20007ffe0ff */
[----:B------:R-:W-:Y:S01]  /*0de0*/  IMAD.MOV R7, RZ, RZ, -R7 ;  /* 0x000000ffff077224 */ /* 0x000fe200078e0a07 */
[----:B------:R-:W-:-:S02]  /*0df0*/  LOP3.LUT R5, R5, 0x800000, RZ, 0xfc, !PT ;  /* 0x0080000005057812 */ /* 0x000fc400078efcff */
[----:B------:R-:W-:Y:S02]  /*0e00*/  FSETP.NEU.FTZ.AND P0, PT, R3, R6, PT ;  /* 0x000000060300720b */ /* 0x000fe40003f1d000 */
[----:B------:R-:W-:Y:S02]  /*0e10*/  SHF.L.U32 R8, R5, R8, RZ ;  /* 0x0000000805087219 */ /* 0x000fe400000006ff */
[----:B------:R-:W-:Y:S02]  /*0e20*/  SEL R6, R7, RZ, P2 ;  /* 0x000000ff07067207 */ /* 0x000fe40001000000 */
[----:B------:R-:W-:Y:S02]  /*0e30*/  ISETP.NE.AND P1, PT, R8, RZ, P1 ;  /* 0x000000ff0800720c */ /* 0x000fe40000f25270 */
[----:B------:R-:W-:Y:S02]  /*0e40*/  SHF.R.U32.HI R6, RZ, R6, R5 ;  /* 0x00000006ff067219 */ /* 0x000fe40000011605 */
[----:B------:R-:W-:-:S02]  /*0e50*/  PLOP3.LUT P0, PT, P0, P1, PT, 0xf8, 0x8f ;  /* 0x00000000008f781c */ /* 0x000fc40000703f70 */
[----:B------:R-:W-:Y:S02]  /*0e60*/  SHF.R.U32.HI R8, RZ, 0x1, R6 ;  /* 0x00000001ff087819 */ /* 0x000fe40000011606 */
[----:B------:R-:W-:-:S04]  /*0e70*/  SEL R3, RZ, 0x1, !P0 ;  /* 0x00000001ff037807 */ /* 0x000fc80004000000 */
[----:B------:R-:W-:-:S04]  /*0e80*/  LOP3.LUT R3, R3, 0x1, R8, 0xf8, !PT ;  /* 0x0000000103037812 */ /* 0x000fc800078ef808 */
[----:B------:R-:W-:-:S04]  /*0e90*/  LOP3.LUT R3, R3, R6, RZ, 0xc0, !PT ;  /* 0x0000000603037212 */ /* 0x000fc800078ec0ff */
[----:B------:R-:W-:-:S04]  /*0ea0*/  IADD3 R3, PT, PT, R8, R3, RZ ;  /* 0x0000000308037210 */ /* 0x000fc80007ffe0ff */
[----:B------:R-:W-:Y:S01]  /*0eb0*/  LOP3.LUT R0, R3, R0, RZ, 0xfc, !PT ;  /* 0x0000000003007212 */ /* 0x000fe200078efcff */
[----:B------:R-:W-:Y:S06]  /*0ec0*/  BRA `(.L_x_18) ;  /* 0x0000000000107947 */ /* 0x000fec0003800000 */
.L_x_17:
[----:B------:R-:W-:-:S04]  /*0ed0*/  LOP3.LUT R0, R0, 0x80000000, RZ, 0xc0, !PT ;  /* 0x8000000000007812 */ /* 0x000fc800078ec0ff */
[----:B------:R-:W-:Y:S01]  /*0ee0*/  LOP3.LUT R0, R0, 0x7f800000, RZ, 0xfc, !PT ;  /* 0x7f80000000007812 */ /* 0x000fe200078efcff */
[----:B------:R-:W-:Y:S06]  /*0ef0*/  BRA `(.L_x_18) ;  /* 0x0000000000047947 */ /* 0x000fec0003800000 */
.L_x_16:
[----:B------:R-:W-:-:S07]  /*0f00*/  IMAD R0, R6, 0x800000, R0 ;  /* 0x0080000006007824 */ /* 0x000fce00078e0200 */
.L_x_18:
[----:B------:R-:W-:Y:S05]  /*0f10*/  BSYNC.RECONVERGENT B2 ;  /* 0x0000000000027941 */ /* 0x000fea0003800200 */
.L_x_15:
[----:B------:R-:W-:Y:S05]  /*0f20*/  BRA `(.L_x_19) ;  /* 0x0000000000207947 */ /* 0x000fea0003800000 */
.L_x_14:
[----:B------:R-:W-:-:S04]  /*0f30*/  LOP3.LUT R0, R6, 0x80000000, R3, 0x48, !PT ;  /* 0x8000000006007812 */ /* 0x000fc800078e4803 */
[----:B------:R-:W-:Y:S01]  /*0f40*/  LOP3.LUT R0, R0, 0x7f800000, RZ, 0xfc, !PT ;  /* 0x7f80000000007812 */ /* 0x000fe200078efcff */
[----:B------:R-:W-:Y:S06]  /*0f50*/  BRA `(.L_x_19) ;  /* 0x0000000000147947 */ /* 0x000fec0003800000 */
.L_x_13:
[----:B------:R-:W-:Y:S01]  /*0f60*/  LOP3.LUT R0, R6, 0x80000000, R3, 0x48, !PT ;  /* 0x8000000006007812 */ /* 0x000fe200078e4803 */
[----:B------:R-:W-:Y:S06]  /*0f70*/  BRA `(.L_x_19) ;  /* 0x00000000000c7947 */ /* 0x000fec0003800000 */
.L_x_12:
[----:B------:R-:W0:Y:S01]  /*0f80*/  MUFU.RSQ R0, -QNAN ;  /* 0xffc0000000007908 */ /* 0x000e220000001400 */
[----:B------:R-:W-:Y:S05]  /*0f90*/  BRA `(.L_x_19) ;  /* 0x0000000000047947 */ /* 0x000fea0003800000 */
.L_x_11:
[----:B------:R-:W-:-:S07]  /*0fa0*/  FADD.FTZ R0, R3, R0 ;  /* 0x0000000003007221 */ /* 0x000fce0000010000 */
.L_x_19:
[----:B------:R-:W-:Y:S05]  /*0fb0*/  BSYNC.RECONVERGENT B1 ;  /* 0x0000000000017941 */ /* 0x000fea0003800200 */
.L_x_9:
[----:B------:R-:W-:-:S04]  /*0fc0*/  HFMA2 R3, -RZ, RZ, 0, 0 ;  /* 0x00000000ff037431 */ /* 0x000fc800000001ff */
[----:B0-----:R-:W-:Y:S05]  /*0fd0*/  RET.REL.NODEC R2 `(_Z22global_avg_pool_kernelPfS_iii) ;  /* 0xfffffff002087950 */ /* 0x001fea0003c3ffff */
.L_x_20:
[----:B------:R-:W-:-:S00]  /*0fe0*/  BRA `(.L_x_20) ;  /* 0xfffffffc00fc7947 */ /* 0x000fc0000383ffff */
[----:B------:R-:W-:-:S00]  /*0ff0*/  NOP ;  /* 0x0000000000007918 */ /* 0x000fc00000000000 */
        /* <DEDUP_REMOVED lines=8> */
.L_x_64:


//--------------------- .text._Z20conv1x1_final_kernelPfS_S_iiii --------------------------
	.section	.text._Z20conv1x1_final_kernelPfS_S_iiii,"ax",@progbits
	.align	128
        .global         _Z20conv1x1_final_kernelPfS_S_iiii
        .type           _Z20conv1x1_final_kernelPfS_S_iiii,@function
        .size           _Z20conv1x1_final_kernelPfS_S_iiii,(.L_x_66 - _Z20conv1x1_final_kernelPfS_S_iiii)
        .other          _Z20conv1x1_final_kernelPfS_S_iiii,@"STO_CUDA_ENTRY STV_DEFAULT"
_Z20conv1x1_final_kernelPfS_S_iiii:
.text._Z20conv1x1_final_kernelPfS_S_iiii:
[----:B------:R-:W-:Y:S01]  /*0000*/  LDC R1, c[0x0][0x37c] ;  /* 0x0000df00ff017b82 */ /* 0x000fe20000000800 */
[----:B------:R-:W0:Y:S07]  /*0010*/  S2R R7, SR_TID.Y ;  /* 0x0000000000077919 */ /* 0x000e2e0000002200 */
[----:B------:R-:W1:Y:S01]  /*0020*/  S2UR UR4, SR_CTAID.Y ;  /* 0x00000000000479c3 */ /* 0x000e620000002600 */
[----:B------:R-:W2:Y:S07]  /*0030*/  S2R R5, SR_TID.X ;  /* 0x0000000000057919 */ /* 0x000eae0000002100 */
[----:B------:R-:W2:Y:S01]  /*0040*/  LDC R0, c[0x0][0x360] ;  /* 0x0000d800ff007b82 */ /* 0x000ea20000000800 */
[----:B------:R-:W1:Y:S07]  /*0050*/  LDCU UR5, c[0x0][0x364] ;  /* 0x00006c80ff0577ac */ /* 0x000e6e0008000800 */
[----:B------:R-:W2:Y:S08]  /*0060*/  S2UR UR6, SR_CTAID.X ;  /* 0x00000000000679c3 */ /* 0x000eb00000002500 */
[----:B------:R-:W3:Y:S01]  /*0070*/  LDC.64 R10, c[0x0][0x398] ;  /* 0x0000e600ff0a7b82 */ /* 0x000ee20000000a00 */
[----:B-1----:R-:W-:-:S07]  /*0080*/  UIMAD UR4, UR4, UR5, URZ ;  /* 0x00000005040472a4 */ /* 0x002fce000f8e02ff */
[----:B------:R-:W1:Y:S01]  /*0090*/  LDC R2, c[0x0][0x3a4] ;  /* 0x0000e900ff027b82 */ /* 0x000e620000000800 */
[----:B0-----:R-:W-:Y:S01]  /*00a0*/  IADD3 R3, PT, PT, R7, UR4, RZ ;  /* 0x0000000407037c10 */ /* 0x001fe2000fffe0ff */
[----:B--2---:R-:W-:-:S03]  /*00b0*/  IMAD R0, R0, UR6, R5 ;  /* 0x0000000600007c24 */ /* 0x004fc6000f8e0205 */
[----:B---3--:R-:W-:-:S04]  /*00c0*/  ISETP.GE.AND P0, PT, R3, R10, PT ;  /* 0x0000000a0300720c */ /* 0x008fc80003f06270 */
[----:B------:R-:W-:-:S04]  /*00d0*/  ISETP.GE.OR P0, PT, R0, R11, P0 ;  /* 0x0000000b0000720c */ /* 0x000fc80000706670 */
[----:B-1----:R-:W-:-:S13]  /*00e0*/  ISETP.LT.OR P0, PT, R2, 0x1, P0 ;  /* 0x000000010200780c */ /* 0x002fda0000701670 */
[----:B------:R-:W-:Y:S05]  /*00f0*/  @P0 EXIT ;  /* 0x000000000000094d */ /* 0x000fea0003800000 */
[----:B------:R-:W0:Y:S01]  /*0100*/  LDCU UR5, c[0x0][0x3a0] ;  /* 0x00007400ff0577ac */ /* 0x000e220008000800 */
[----:B------:R-:W1:Y:S01]  /*0110*/  LDCU.64 UR12, c[0x0][0x358] ;  /* 0x00006b00ff0c77ac */ /* 0x000e620008000a00 */
[----:B0-----:R-:W-:-:S09]  /*0120*/  UISETP.GE.AND UP0, UPT, UR5, 0x1, UPT ;  /* 0x000000010500788c */ /* 0x001fd2000bf06270 */
[----:B-1----:R-:W-:Y:S05]  /*0130*/  BRA.U !UP0, `(.L_x_21) ;  /* 0x0000000908e07547 */ /* 0x002fea000b800000 */
[C---:B------:R-:W-:Y:S01]  /*0140*/  IADD3 R12, PT, PT, R10.reuse, UR4, R7 ;  /* 0x000000040a0c7c10 */ /* 0x040fe2000fffe007 */
[C-C-:B------:R-:W-:Y:S01]  /*0150*/  IMAD R4, R10.reuse, 0x7, R3.reuse ;  /* 0x000000070a047824 */ /* 0x140fe200078e0203 */
[CC--:B------:R-:W-:Y:S01]  /*0160*/  LEA R7, R10.reuse, R3.reuse, 0x2 ;  /* 0x000000030a077211 */ /* 0x0c0fe200078e10ff */
[C-C-:B------:R-:W-:Y:S01]  /*0170*/  IMAD R5, R10.reuse, 0x6, R3.reuse ;  /* 0x000000060a057824 */ /* 0x140fe200078e0203 */
[C---:B------:R-:W-:Y:S01]  /*0180*/  LEA R9, R10.reuse, R3, 0x1 ;  /* 0x000000030a097211 */ /* 0x040fe200078e08ff */
[C-C-:B------:R-:W-:Y:S01]  /*0190*/  IMAD R6, R10.reuse, 0x5, R3.reuse ;  /* 0x000000050a067824 */ /* 0x140fe200078e0203 */
[----:B------:R-:W-:Y:S01]  /*01a0*/  ULOP3.LUT UR10, UR5, 0x7, URZ, 0xc0, !UPT ;  /* 0x00000007050a7892 */ /* 0x000fe2000f8ec0ff */
[C---:B------:R-:W-:Y:S01]  /*01b0*/  IMAD R8, R10.reuse, 0x3, R3 ;  /* 0x000000030a087824 */ /* 0x040fe200078e0203 */
[----:B------:R-:W-:Y:S01]  /*01c0*/  ULOP3.LUT UR5, UR5, 0x7ffffff8, URZ, 0xc0, !UPT ;  /* 0x7ffffff805057892 */ /* 0x000fe2000f8ec0ff */
[-C--:B------:R-:W-:Y:S01]  /*01d0*/  IMAD R2, R10, R11.reuse, RZ ;  /* 0x0000000b0a027224 */ /* 0x080fe200078e02ff */
[----:B------:R-:W-:Y:S01]  /*01e0*/  UMOV UR4, URZ ;  /* 0x000000ff00047c82 */ /* 0x000fe20008000000 */
[-CC-:B------:R-:W-:Y:S01]  /*01f0*/  IMAD R4, R4, R11.reuse, R0.reuse ;  /* 0x0000000b04047224 */ /* 0x180fe200078e0200 */
[----:B------:R-:W-:Y:S01]  /*0200*/  UIADD3 UR8, UPT, UPT, -UR5, URZ, URZ ;  /* 0x000000ff05087290 */ /* 0x000fe2000fffe1ff */
[----:B------:R-:W-:-:S02]  /*0210*/  IMAD R5, R5, R11, R0 ;  /* 0x0000000b05057224 */ /* 0x000fc400078e0200 */
[-CC-:B------:R-:W-:Y:S02]  /*0220*/  IMAD R6, R6, R11.reuse, R0.reuse ;  /* 0x0000000b06067224 */ /* 0x180fe400078e0200 */
[-CC-:B------:R-:W-:Y:S02]  /*0230*/  IMAD R7, R7, R11.reuse, R0.reuse ;  /* 0x0000000b07077224 */ /* 0x180fe400078e0200 */
[-CC-:B------:R-:W-:Y:S02]  /*0240*/  IMAD R8, R8, R11.reuse, R0.reuse ;  /* 0x0000000b08087224 */ /* 0x180fe400078e0200 */
[-CC-:B------:R-:W-:Y:S02]  /*0250*/  IMAD R9, R9, R11.reuse, R0.reuse ;  /* 0x0000000b09097224 */ /* 0x180fe400078e0200 */
[----:B------:R-:W-:-:S07]  /*0260*/  IMAD R10, R12, R11, R0 ;  /* 0x0000000b0c0a7224 */ /* 0x000fce00078e0200 */
.L_x_27:
[----:B0-----:R-:W0:Y:S01]  /*0270*/  LDCU UR9, c[0x0][0x3a0] ;  /* 0x00007400ff0977ac */ /* 0x001e220008000800 */
[----:B------:R-:W-:Y:S01]  /*0280*/  HFMA2 R16, -RZ, RZ, 0, 0 ;  /* 0x00000000ff107431 */ /* 0x000fe200000001ff */
[----:B------:R-:W-:Y:S01]  /*0290*/  MOV R22, RZ ;  /* 0x000000ff00167202 */ /* 0x000fe20000000f00 */
[----:B0-----:R-:W-:Y:S02]  /*02a0*/  UISETP.GE.U32.AND UP0, UPT, UR9, 0x8, UPT ;  /* 0x000000080900788c */ /* 0x001fe4000bf06070 */
[----:B------:R-:W-:-:S07]  /*02b0*/  UIMAD UR11, UR4, UR9, URZ ;  /* 0x00000009040b72a4 */ /* 0x000fce000f8e02ff */
[----:B------:R-:W-:Y:S05]  /*02c0*/  BRA.U !UP0, `(.L_x_22) ;  /* 0x00000005080c7547 */ /* 0x000fea000b800000 */
[----:B------:R-:W0:Y:S01]  /*02d0*/  LDCU.64 UR6, c[0x0][0x390] ;  /* 0x00007200ff0677ac */ /* 0x000e220008000a00 */
[----:B------:R-:W-:Y:S02]  /*02e0*/  MOV R16, RZ ;  /* 0x000000ff00107202 */ /* 0x000fe40000000f00 */
[----:B------:R-:W-:Y:S01]  /*02f0*/  MOV R23, R10 ;  /* 0x0000000a00177202 */ /* 0x000fe20000000f00 */
[----:B------:R-:W1:Y:S01]  /*0300*/  LDCU UR14, c[0x0][0x39c] ;  /* 0x00007380ff0e77ac */ /* 0x000e620008000800 */
[----:B------:R-:W-:Y:S02]  /*0310*/  MOV R25, R9 ;  /* 0x0000000900197202 */ /* 0x000fe40000000f00 */
[----:B------:R-:W-:Y:S02]  /*0320*/  MOV R27, R8 ;  /* 0x00000008001b7202 */ /* 0x000fe40000000f00 */
[----:B------:R-:W-:Y:S02]  /*0330*/  MOV R29, R7 ;  /* 0x00000007001d7202 */ /* 0x000fe40000000f00 */
[----:B------:R-:W-:-:S02]  /*0340*/  MOV R22, R6 ;  /* 0x0000000600167202 */ /* 0x000fc40000000f00 */
[----:B------:R-:W-:Y:S02]  /*0350*/  MOV R24, R5 ;  /* 0x0000000500187202 */ /* 0x000fe40000000f00 */
[----:B------:R-:W-:Y:S01]  /*0360*/  MOV R26, R4 ;  /* 0x00000004001a7202 */ /* 0x000fe20000000f00 */
[----:B0-----:R-:W-:-:S04]  /*0370*/  UIMAD.WIDE.U32 UR6, UR11, 0x4, UR6 ;  /* 0x000000040b0678a5 */ /* 0x001fc8000f8e0006 */
[----:B------:R-:W-:Y:S01]  /*0380*/  UIADD3 UR5, UP0, UPT, UR6, 0x10, URZ ;  /* 0x0000001006057890 */ /* 0x000fe2000ff1e0ff */
[----:B-1----:R-:W-:-:S03]  /*0390*/  IMAD R11, R3, UR14, R0 ;  /* 0x0000000e030b7c24 */ /* 0x002fc6000f8e0200 */
[----:B------:R-:W-:Y:S02]  /*03a0*/  UIADD3.X UR6, UPT, UPT, URZ, UR7, URZ, UP0, !UPT ;  /* 0x00000007ff067290 */ /* 0x000fe400087fe4ff */
[----:B------:R-:W-:Y:S01]  /*03b0*/  MOV R17, UR5 ;  /* 0x0000000500117c02 */ /* 0x000fe20008000f00 */
[----:B------:R-:W-:-:S03]  /*03c0*/  UMOV UR5, UR8 ;  /* 0x0000000800057c82 */ /* 0x000fc60008000000 */
[----:B------:R-:W-:-:S07]  /*03d0*/  MOV R28, UR6 ;  /* 0x00000006001c7c02 */ /* 0x000fce0008000f00 */
.L_x_23:
[----:B------:R-:W0:Y:S02]  /*03e0*/  LDC.64 R12, c[0x0][0x380] ;  /* 0x0000e000ff0c7b82 */ /* 0x000e240000000a00 */
[----:B0-----:R-:W-:-:S04]  /*03f0*/  IMAD.WIDE R14, R23, 0x4, R12 ;  /* 0x00000004170e7825 */ /* 0x001fc800078e020c */
[----:B------:R-:W-:Y:S01]  /*0400*/  IMAD.WIDE R18, R11, 0x4, R12 ;  /* 0x000000040b127825 */ /* 0x000fe200078e020c */
[----:B------:R0:W2:Y:S05]  /*0410*/  LDG.E R20, desc[UR12][R14.64] ;  /* 0x0000000c0e147981 */ /* 0x0000aa000c1e1900 */
[----:B------:R-:W3:Y:S01]  /*0420*/  LDG.E R19, desc[UR12][R18.64] ;  /* 0x0000000c12137981 */ /* 0x000ee2000c1e1900 */
[----:B0-----:R-:W-:Y:S02]  /*0430*/  MOV R14, R17 ;  /* 0x00000011000e7202 */ /* 0x001fe40000000f00 */
[----:B------:R-:W-:-:S05]  /*0440*/  MOV R15, R28 ;  /* 0x0000001c000f7202 */ /* 0x000fca0000000f00 */
[----:B------:R-:W3:Y:S04]  /*0450*/  LDG.E R17, desc[UR12][R14.64+-0x10] ;  /* 0xfffff00c0e117981 */ /* 0x000ee8000c1e1900 */
[----:B------:R-:W2:Y:S04]  /*0460*/  LDG.E R28, desc[UR12][R14.64+-0xc] ;  /* 0xfffff40c0e1c7981 */ /* 0x000ea8000c1e1900 */
[----:B------:R-:W4:Y:S01]  /*0470*/  LDG.E R18, desc[UR12][R14.64+-0x8] ;  /* 0xfffff80c0e127981 */ /* 0x000f22000c1e1900 */
[----:B---3--:R-:W-:-:S03]  /*0480*/  FFMA R17, R19, R17, R16 ;  /* 0x0000001113117223 */ /* 0x008fc60000000010 */
[----:B------:R-:W3:Y:S01]  /*0490*/  LDG.E R19, desc[UR12][R14.64+-0x4] ;  /* 0xfffffc0c0e137981 */ /* 0x000ee2000c1e1900 */
[----:B--2---:R-:W-:Y:S01]  /*04a0*/  FFMA R28, R20, R28, R17 ;  /* 0x0000001c141c7223 */ /* 0x004fe20000000011 */
[----:B------:R-:W-:-:S06]  /*04b0*/  IMAD.WIDE R16, R25, 0x4, R12 ;  /* 0x0000000419107825 */ /* 0x000fcc00078e020c */
[----:B------:R-:W4:Y:S01]  /*04c0*/  LDG.E R17, desc[UR12][R16.64] ;  /* 0x0000000c10117981 */ /* 0x000f22000c1e1900 */
[----:B------:R-:W-:-:S06]  /*04d0*/  IMAD.WIDE R20, R27, 0x4, R12 ;  /* 0x000000041b147825 */ /* 0x000fcc00078e020c */
[----:B------:R-:W3:Y:S01]  /*04e0*/  LDG.E R21, desc[UR12][R20.64] ;  /* 0x0000000c14157981 */ /* 0x000ee2000c1e1900 */
[----:B----4-:R-:W-:Y:S01]  /*04f0*/  FFMA R28, R17, R18, R28 ;  /* 0x00000012111c7223 */ /* 0x010fe2000000001c */
[----:B------:R-:W-:-:S06]  /*0500*/  IMAD.WIDE R16, R29, 0x4, R12 ;  /* 0x000000041d107825 */ /* 0x000fcc00078e020c */
[----:B------:R-:W2:Y:S04]  /*0510*/  LDG.E R17, desc[UR12][R16.64] ;  /* 0x0000000c10117981 */ /* 0x000ea8000c1e1900 */
[----:B------:R-:W2:Y:S01]  /*0520*/  LDG.E R16, desc[UR12][R14.64] ;  /* 0x0000000c0e107981 */ /* 0x000ea2000c1e1900 */
[----:B---3--:R-:W-:Y:S01]  /*0530*/  FFMA R28, R21, R19, R28 ;  /* 0x00000013151c7223 */ /* 0x008fe2000000001c */
[----:B------:R-:W-:-:S04]  /*0540*/  IMAD.WIDE R18, R22, 0x4, R12 ;  /* 0x0000000416127825 */ /* 0x000fc800078e020c */
[--C-:B------:R-:W-:Y:S02]  /*0550*/  IMAD.WIDE R20, R24, 0x4, R12.reuse ;  /* 0x0000000418147825 */ /* 0x100fe400078e020c */
[----:B------:R-:W3:Y:S02]  /*0560*/  LDG.E R19, desc[UR12][R18.64] ;  /* 0x0000000c12137981 */ /* 0x000ee4000c1e1900 */
[----:B------:R-:W-:Y:S02]  /*0570*/  IMAD.WIDE R12, R26, 0x4, R12 ;  /* 0x000000041a0c7825 */ /* 0x000fe400078e020c */
[----:B------:R-:W4:Y:S04]  /*0580*/  LDG.E R21, desc[UR12][R20.64] ;  /* 0x0000000c14157981 */ /* 0x000f28000c1e1900 */
[----:B------:R-:W5:Y:S04]  /*0590*/  LDG.E R13, desc[UR12][R12.64] ;  /* 0x0000000c0c0d7981 */ /* 0x000f68000c1e1900 */
[----:B------:R-:W3:Y:S04]  /*05a0*/  LDG.E R18, desc[UR12][R14.64+0x4] ;  /* 0x0000040c0e127981 */ /* 0x000ee8000c1e1900 */
[----:B------:R-:W5:Y:S01]  /*05b0*/  LDG.E R12, desc[UR12][R14.64+0xc] ;  /* 0x00000c0c0e0c7981 */ /* 0x000f62000c1e1900 */
[----:B--2---:R-:W-:-:S03]  /*05c0*/  FFMA R28, R17, R16, R28 ;  /* 0x00000010111c7223 */ /* 0x004fc6000000001c */
[----:B------:R-:W4:Y:S01]  /*05d0*/  LDG.E R16, desc[UR12][R14.64+0x8] ;  /* 0x0000080c0e107981 */ /* 0x000f22000c1e1900 */
[----:B------:R-:W-:-:S04]  /*05e0*/  UIADD3 UR5, UPT, UPT, UR5, 0x8, URZ ;  /* 0x0000000805057890 */ /* 0x000fc8000fffe0ff */
[----:B------:R-:W-:Y:S01]  /*05f0*/  UISETP.NE.AND UP0, UPT, UR5, URZ, UPT ;  /* 0x000000ff0500728c */ /* 0x000fe2000bf05270 */
[----:B------:R-:W-:Y:S02]  /*0600*/  IADD3 R17, P0, PT, R14, 0x20, RZ ;  /* 0x000000200e117810 */ /* 0x000fe40007f1e0ff */
[C---:B------:R-:W-:Y:S02]  /*0610*/  LEA R11, R2.reuse, R11, 0x3 ;  /* 0x0000000b020b7211 */ /* 0x040fe400078e18ff */
[C---:B------:R-:W-:Y:S01]  /*0620*/  LEA R26, R2.reuse, R26, 0x3 ;  /* 0x0000001a021a7211 */ /* 0x040fe200078e18ff */
[----:B---3--:R-:W-:Y:S01]  /*0630*/  FFMA R28, R19, R18, R28 ;  /* 0x00000012131c7223 */ /* 0x008fe2000000001c */
[C---:B------:R-:W-:Y:S02]  /*0640*/  LEA R24, R2.reuse, R24, 0x3 ;  /* 0x0000001802187211 */ /* 0x040fe400078e18ff */
[C---:B------:R-:W-:Y:S02]  /*0650*/  LEA R22, R2.reuse, R22, 0x3 ;  /* 0x0000001602167211 */ /* 0x040fe400078e18ff */
[----:B------:R-:W-:-:S02]  /*0660*/  LEA R29, R2, R29, 0x3 ;  /* 0x0000001d021d7211 */ /* 0x000fc400078e18ff */
[C---:B------:R-:W-:Y:S02]  /*0670*/  LEA R27, R2.reuse, R27, 0x3 ;  /* 0x0000001b021b7211 */ /* 0x040fe400078e18ff */
[C---:B------:R-:W-:Y:S02]  /*0680*/  LEA R25, R2.reuse, R25, 0x3 ;  /* 0x0000001902197211 */ /* 0x040fe400078e18ff */
[----:B------:R-:W-:Y:S01]  /*0690*/  LEA R23, R2, R23, 0x3 ;  /* 0x0000001702177211 */ /* 0x000fe200078e18ff */
[----:B----4-:R-:W-:Y:S01]  /*06a0*/  FFMA R16, R21, R16, R28 ;  /* 0x0000001015107223 */ /* 0x010fe2000000001c */
[----:B------:R-:W-:-:S03]  /*06b0*/  IADD3.X R28, PT, PT, RZ, R15, RZ, P0, !PT ;  /* 0x0000000fff1c7210 */ /* 0x000fc600007fe4ff */
[----:B-----5:R-:W-:Y:S01]  /*06c0*/  FFMA R16, R13, R12, R16 ;  /* 0x0000000c0d107223 */ /* 0x020fe20000000010 */
[----:B------:R-:W-:Y:S06]  /*06d0*/  BRA.U UP0, `(.L_x_23) ;  /* 0xfffffffd00407547 */ /* 0x000fec000b83ffff */
[----:B------:R-:W-:-:S06]  /*06e0*/  ULOP3.LUT UR5, UR9, 0x7ffffff8, URZ, 0xc0, !UPT ;  /* 0x7ffffff809057892 */ /* 0x000fcc000f8ec0ff */
[----:B------:R-:W-:-:S07]  /*06f0*/  MOV R22, UR5 ;  /* 0x0000000500167c02 */ /* 0x000fce0008000f00 */
.L_x_22:
[----:B------:R-:W-:-:S09]  /*0700*/  UISETP.NE.AND UP0, UPT, UR10, URZ, UPT ;  /* 0x000000ff0a00728c */ /* 0x000fd2000bf05270 */
[----:B------:R-:W-:Y:S05]  /*0710*/  BRA.U !UP0, `(.L_x_24) ;  /* 0x00000005083c7547 */ /* 0x000fea000b800000 */
[----:B------:R-:W-:Y:S02]  /*0720*/  UIADD3 UR5, UPT, UPT, UR10, -0x1, URZ ;  /* 0xffffffff0a057890 */ /* 0x000fe4000fffe0ff */
[----:B------:R-:W-:Y:S02]  /*0730*/  ULOP3.LUT UP1, UR6, UR9, 0x3, URZ, 0xc0, !UPT ;  /* 0x0000000309067892 */ /* 0x000fe4000f82c0ff */
[----:B------:R-:W-:-:S09]  /*0740*/  UISETP.GE.U32.AND UP0, UPT, UR5, 0x3, UPT ;  /* 0x000000030500788c */ /* 0x000fd2000bf06070 */
[----:B------:R-:W-:Y:S05]  /*0750*/  BRA.U !UP0, `(.L_x_25) ;  /* 0x00000001088c7547 */ /* 0x000fea000b800000 */
[----:B------:R-:W0:Y:S01]  /*0760*/  LDC.64 R14, c[0x0][0x398] ;  /* 0x0000e600ff0e7b82 */ /* 0x000e220000000a00 */
[----:B------:R-:W-:-:S07]  /*0770*/  IADD3 R27, PT, PT, R22, UR11, RZ ;  /* 0x0000000b161b7c10 */ /* 0x000fce000fffe0ff */
[----:B------:R-:W1:Y:S08]  /*0780*/  LDC.64 R20, c[0x0][0x390] ;  /* 0x0000e400ff147b82 */ /* 0x000e700000000a00 */
[----:B------:R-:W2:Y:S08]  /*0790*/  LDC.64 R12, c[0x0][0x390] ;  /* 0x0000e400ff0c7b82 */ /* 0x000eb00000000a00 */
[----:B------:R-:W3:Y:S01]  /*07a0*/  LDC.64 R18, c[0x0][0x380] ;  /* 0x0000e000ff127b82 */ /* 0x000ee20000000a00 */
[----:B0-----:R-:W-:-:S04]  /*07b0*/  IMAD R11, R22, R14, R3 ;  /* 0x0000000e160b7224 */ /* 0x001fc800078e0203 */
[-C--:B------:R-:W-:Y:S02]  /*07c0*/  IMAD R25, R11, R15.reuse, R0 ;  /* 0x0000000f0b197224 */ /* 0x080fe400078e0200 */
[----:B-1----:R-:W-:Y:S01]  /*07d0*/  IMAD.WIDE.U32 R26, R27, 0x4, R20 ;  /* 0x000000041b1a7825 */ /* 0x002fe200078e0014 */
[----:B------:R-:W-:Y:S02]  /*07e0*/  IADD3 R20, P0, PT, R22, UR11, RZ ;  /* 0x0000000b16147c10 */ /* 0x000fe4000ff1e0ff */
[-C--:B------:R-:W-:Y:S02]  /*07f0*/  IADD3 R21, PT, PT, R11, R14.reuse, RZ ;  /* 0x0000000e0b157210 */ /* 0x080fe40007ffe0ff */
[----:B------:R-:W-:Y:S01]  /*0800*/  IADD3.X R23, PT, PT, RZ, RZ, RZ, P0, !PT ;  /* 0x000000ffff177210 */ /* 0x000fe200007fe4ff */
[----:B------:R-:W4:Y:S01]  /*0810*/  LDG.E R27, desc[UR12][R26.64] ;  /* 0x0000000c1a1b7981 */ /* 0x000f22000c1e1900 */
[C---:B------:R-:W-:Y:S01]  /*0820*/  IADD3 R17, PT, PT, R21.reuse, R14, RZ ;  /* 0x0000000e15117210 */ /* 0x040fe20007ffe0ff */
[----:B------:R-:W-:Y:S01]  /*0830*/  IMAD R21, R21, R15, R0 ;  /* 0x0000000f15157224 */ /* 0x000fe200078e0200 */
[----:B--2---:R-:W-:-:S02]  /*0840*/  LEA R12, P0, R20, R12, 0x2 ;  /* 0x0000000c140c7211 */ /* 0x004fc400078010ff */
[C---:B------:R-:W-:Y:S01]  /*0850*/  IADD3 R14, PT, PT, R17.reuse, R14, RZ ;  /* 0x0000000e110e7210 */ /* 0x040fe20007ffe0ff */
[----:B------:R-:W-:Y:S01]  /*0860*/  IMAD R17, R17, R15, R0 ;  /* 0x0000000f11117224 */ /* 0x000fe200078e0200 */
[----:B------:R-:W-:Y:S01]  /*0870*/  LEA.HI.X R13, R20, R13, R23, 0x2, P0 ;  /* 0x0000000d140d7211 */ /* 0x000fe200000f1417 */
[----:B---3--:R-:W-:-:S04]  /*0880*/  IMAD.WIDE R24, R25, 0x4, R18 ;  /* 0x0000000419187825 */ /* 0x008fc800078e0212 */
[----:B------:R-:W2:Y:S01]  /*0890*/  LDG.E R11, desc[UR12][R12.64+0x4] ;  /* 0x0000040c0c0b7981 */ /* 0x000ea2000c1e1900 */
[----:B------:R-:W-:-:S03]  /*08a0*/  IMAD.WIDE R20, R21, 0x4, R18 ;  /* 0x0000000415147825 */ /* 0x000fc600078e0212 */
[----:B------:R-:W4:Y:S01]  /*08b0*/  LDG.E R25, desc[UR12][R24.64] ;  /* 0x0000000c18197981 */ /* 0x000f22000c1e1900 */
[----:B------:R-:W-:Y:S02]  /*08c0*/  IMAD R23, R14, R15, R0 ;  /* 0x0000000f0e177224 */ /* 0x000fe400078e0200 */
[--C-:B------:R-:W-:Y:S01]  /*08d0*/  IMAD.WIDE R14, R17, 0x4, R18.reuse ;  /* 0x00000004110e7825 */ /* 0x100fe200078e0212 */
[----:B------:R-:W2:Y:S03]  /*08e0*/  LDG.E R20, desc[UR12][R20.64] ;  /* 0x0000000c14147981 */ /* 0x000ea6000c1e1900 */
[----:B------:R-:W-:Y:S01]  /*08f0*/  IMAD.WIDE R18, R23, 0x4, R18 ;  /* 0x0000000417127825 */ /* 0x000fe200078e0212 */
[----:B------:R-:W3:Y:S04]  /*0900*/  LDG.E R17, desc[UR12][R12.64+0x8] ;  /* 0x0000080c0c117981 */ /* 0x000ee8000c1e1900 */
[----:B------:R-:W3:Y:S04]  /*0910*/  LDG.E R14, desc[UR12][R14.64] ;  /* 0x0000000c0e0e7981 */ /* 0x000ee8000c1e1900 */
[----:B------:R-:W5:Y:S04]  /*0920*/  LDG.E R18, desc[UR12][R18.64] ;  /* 0x0000000c12127981 */ /* 0x000f68000c1e1900 */
[----:B------:R-:W5:Y:S01]  /*0930*/  LDG.E R23, desc[UR12][R12.64+0xc] ;  /* 0x00000c0c0c177981 */ /* 0x000f62000c1e1900 */
[----:B------:R-:W-:Y:S01]  /*0940*/  IADD3 R22, PT, PT, R22, 0x4, RZ ;  /* 0x0000000416167810 */ /* 0x000fe20007ffe0ff */
[----:B----4-:R-:W-:-:S04]  /*0950*/  FFMA R27, R25, R27, R16 ;  /* 0x0000001b191b7223 */ /* 0x010fc80000000010 */
[----:B--2---:R-:W-:-:S04]  /*0960*/  FFMA R11, R20, R11, R27 ;  /* 0x0000000b140b7223 */ /* 0x004fc8000000001b */
[----:B---3--:R-:W-:-:S04]  /*0970*/  FFMA R11, R14, R17, R11 ;  /* 0x000000110e0b7223 */ /* 0x008fc8000000000b */
[----:B-----5:R-:W-:-:S07]  /*0980*/  FFMA R16, R18, R23, R11 ;  /* 0x0000001712107223 */ /* 0x020fce000000000b */
.L_x_25:
[----:B------:R-:W-:Y:S05]  /*0990*/  BRA.U !UP1, `(.L_x_24) ;  /* 0x00000001099c7547 */ /* 0x000fea000b800000 */
[----:B------:R-:W-:Y:S02]  /*09a0*/  UISETP.NE.AND UP0, UPT, UR6, 0x1, UPT ;  /* 0x000000010600788c */ /* 0x000fe4000bf05270 */
[----:B------:R-:W-:-:S04]  /*09b0*/  ULOP3.LUT UR5, UR9, 0x1, URZ, 0xc0, !UPT ;  /* 0x0000000109057892 */ /* 0x000fc8000f8ec0ff */
[----:B------:R-:W-:-:S03]  /*09c0*/  UISETP.NE.U32.AND UP1, UPT, UR5, 0x1, UPT ;  /* 0x000000010500788c */ /* 0x000fc6000bf25070 */
[----:B------:R-:W-:Y:S08]  /*09d0*/  BRA.U !UP0, `(.L_x_26) ;  /* 0x00000001085c7547 */ /* 0x000ff0000b800000 */
[----:B------:R-:W0:Y:S01]  /*09e0*/  LDC.64 R12, c[0x0][0x398] ;  /* 0x0000e600ff0c7b82 */ /* 0x000e220000000a00 */
[C---:B------:R-:W-:Y:S02]  /*09f0*/  IADD3 R23, PT, PT, R22.reuse, UR11, RZ ;  /* 0x0000000b16177c10 */ /* 0x040fe4000fffe0ff */
[----:B------:R-:W-:-:S04]  /*0a00*/  IADD3 R11, P0, PT, R22, UR11, RZ ;  /* 0x0000000b160b7c10 */ /* 0x000fc8000ff1e0ff */
[----:B------:R-:W-:Y:S01]  /*0a10*/  IADD3.X R24, PT, PT, RZ, RZ, RZ, P0, !PT ;  /* 0x000000ffff187210 */ /* 0x000fe200007fe4ff */
[----:B------:R-:W1:Y:S08]  /*0a20*/  LDC.64 R18, c[0x0][0x390] ;  /* 0x0000e400ff127b82 */ /* 0x000e700000000a00 */
[----:B------:R-:W2:Y:S08]  /*0a30*/  LDC.64 R20, c[0x0][0x380] ;  /* 0x0000e000ff147b82 */ /* 0x000eb00000000a00 */
[----:B------:R-:W3:Y:S01]  /*0a40*/  LDC.64 R14, c[0x0][0x390] ;  /* 0x0000e400ff0e7b82 */ /* 0x000ee20000000a00 */
[----:B0-----:R-:W-:-:S05]  /*0a50*/  IMAD R17, R22, R12, R3 ;  /* 0x0000000c16117224 */ /* 0x001fca00078e0203 */
[C---:B------:R-:W-:Y:S01]  /*0a60*/  IADD3 R12, PT, PT, R17.reuse, R12, RZ ;  /* 0x0000000c110c7210 */ /* 0x040fe20007ffe0ff */
[----:B------:R-:W-:Y:S02]  /*0a70*/  IMAD R17, R17, R13, R0 ;  /* 0x0000000d11117224 */ /* 0x000fe400078e0200 */
[----:B-1----:R-:W-:-:S04]  /*0a80*/  IMAD.WIDE.U32 R18, R23, 0x4, R18 ;  /* 0x0000000417127825 */ /* 0x002fc800078e0012 */
[----:B------:R-:W-:Y:S02]  /*0a90*/  IMAD R23, R12, R13, R0 ;  /* 0x0000000d0c177224 */ /* 0x000fe400078e0200 */
[----:B------:R-:W4:Y:S01]  /*0aa0*/  LDG.E R18, desc[UR12][R18.64] ;  /* 0x0000000c12127981 */ /* 0x000f22000c1e1900 */
[----:B--2---:R-:W-:-:S04]  /*0ab0*/  IMAD.WIDE R12, R17, 0x4, R20 ;  /* 0x00000004110c7825 */ /* 0x004fc800078e0214 */
[----:B------:R-:W-:Y:S02]  /*0ac0*/  IMAD.WIDE R20, R23, 0x4, R20 ;  /* 0x0000000417147825 */ /* 0x000fe400078e0214 */
[----:B------:R-:W4:Y:S01]  /*0ad0*/  LDG.E R13, desc[UR12][R12.64] ;  /* 0x0000000c0c0d7981 */ /* 0x000f22000c1e1900 */
[----:B---3--:R-:W-:-:S03]  /*0ae0*/  LEA R14, P0, R11, R14, 0x2 ;  /* 0x0000000e0b0e7211 */ /* 0x008fc600078010ff */
[----:B------:R-:W2:Y:S01]  /*0af0*/  LDG.E R21, desc[UR12][R20.64] ;  /* 0x0000000c14157981 */ /* 0x000ea2000c1e1900 */
[----:B------:R-:W-:-:S05]  /*0b00*/  LEA.HI.X R15, R11, R15, R24, 0x2, P0 ;  /* 0x0000000f0b0f7211 */ /* 0x000fca00000f1418 */
[----:B------:R-:W2:Y:S01]  /*0b10*/  LDG.E R14, desc[UR12][R14.64+0x4] ;  /* 0x0000040c0e0e7981 */ /* 0x000ea2000c1e1900 */
[----:B------:R-:W-:Y:S01]  /*0b20*/  IADD3 R22, PT, PT, R22, 0x2, RZ ;  /* 0x0000000216167810 */ /* 0x000fe20007ffe0ff */
[----:B----4-:R-:W-:-:S04]  /*0b30*/  FFMA R16, R13, R18, R16 ;  /* 0x000000120d107223 */ /* 0x010fc80000000010 */
[----:B--2---:R-:W-:-:S07]  /*0b40*/  FFMA R16, R21, R14, R16 ;  /* 0x0000000e15107223 */ /* 0x004fce0000000010 */
.L_x_26:
[----:B------:R-:W-:Y:S05]  /*0b50*/  BRA.U UP1, `(.L_x_24) ;  /* 0x00000001012c7547 */ /* 0x000fea000b800000 */
[----:B------:R-:W0:Y:S01]  /*0b60*/  LDCU.64 UR6, c[0x0][0x398] ;  /* 0x00007300ff0677ac */ /* 0x000e220008000a00 */
[----:B------:R-:W1:Y:S01]  /*0b70*/  LDC.64 R14, c[0x0][0x390] ;  /* 0x0000e400ff0e7b82 */ /* 0x000e620000000a00 */
[----:B------:R-:W-:-:S07]  /*0b80*/  IADD3 R17, PT, PT, R22, UR11, RZ ;  /* 0x0000000b16117c10 */ /* 0x000fce000fffe0ff */
[----:B------:R-:W2:Y:S01]  /*0b90*/  LDC.64 R12, c[0x0][0x380] ;  /* 0x0000e000ff0c7b82 */ /* 0x000ea20000000a00 */
[----:B0-----:R-:W-:-:S04]  /*0ba0*/  IMAD R11, R22, UR6, R3 ;  /* 0x00000006160b7c24 */ /* 0x001fc8000f8e0203 */
[----:B------:R-:W-:Y:S02]  /*0bb0*/  IMAD R11, R11, UR7, R0 ;  /* 0x000000070b0b7c24 */ /* 0x000fe4000f8e0200 */
[----:B-1----:R-:W-:-:S06]  /*0bc0*/  IMAD.WIDE.U32 R14, R17, 0x4, R14 ;  /* 0x00000004110e7825 */ /* 0x002fcc00078e000e */
[----:B------:R-:W3:Y:S01]  /*0bd0*/  LDG.E R14, desc[UR12][R14.64] ;  /* 0x0000000c0e0e7981 */ /* 0x000ee2000c1e1900 */
[----:B--2---:R-:W-:-:S06]  /*0be0*/  IMAD.WIDE R12, R11, 0x4, R12 ;  /* 0x000000040b0c7825 */ /* 0x004fcc00078e020c */
[----:B------:R-:W3:Y:S02]  /*0bf0*/  LDG.E R13, desc[UR12][R12.64] ;  /* 0x0000000c0c0d7981 */ /* 0x000ee4000c1e1900 */
[----:B---3--:R-:W-:-:S07]  /*0c00*/  FFMA R16, R13, R14, R16 ;  /* 0x0000000e0d107223 */ /* 0x008fce0000000010 */
.L_x_24:
[----:B------:R-:W0:Y:S08]  /*0c10*/  LDC.64 R14, c[0x0][0x398] ;  /* 0x0000e600ff0e7b82 */ /* 0x000e300000000a00 */
[----:B------:R-:W1:Y:S08]  /*0c20*/  LDC R11, c[0x0][0x3a4] ;  /* 0x0000e900ff0b7b82 */ /* 0x000e700000000800 */
[----:B------:R-:W2:Y:S01]  /*0c30*/  LDC.64 R12, c[0x0][0x388] ;  /* 0x0000e200ff0c7b82 */ /* 0x000ea20000000a00 */
[----:B0-----:R-:W-:Y:S01]  /*0c40*/  IMAD R14, R14, UR4, R3 ;  /* 0x000000040e0e7c24 */ /* 0x001fe2000f8e0203 */
[----:B------:R-:W-:-:S03]  /*0c50*/  UIADD3 UR4, UPT, UPT, UR4, 0x1, URZ ;  /* 0x0000000104047890 */ /* 0x000fc6000fffe0ff */
[----:B------:R-:W-:-:S03]  /*0c60*/  IMAD R15, R14, R15, R0 ;  /* 0x0000000f0e0f7224 */ /* 0x000fc600078e0200 */
[----:B-1----:R-:W-:Y:S01]  /*0c70*/  ISETP.NE.AND P0, PT, R11, UR4, PT ;  /* 0x000000040b007c0c */ /* 0x002fe2000bf05270 */
[----:B--2---:R-:W-:-:S05]  /*0c80*/  IMAD.WIDE R12, R15, 0x4, R12 ;  /* 0x000000040f0c7825 */ /* 0x004fca00078e020c */
[----:B------:R0:W-:Y:S07]  /*0c90*/  STG.E desc[UR12][R12.64], R16 ;  /* 0x000000100c007986 */ /* 0x0001ee000c10190c */
[----:B------:R-:W-:Y:S05]  /*0ca0*/  @!P0 EXIT ;  /* 0x000000000000894d */ /* 0x000fea0003800000 */
[----:B------:R-:W-:Y:S05]  /*0cb0*/  BRA `(.L_x_27) ;  /* 0xfffffff4006c7947 */ /* 0x000fea000383ffff */
.L_x_21:
[C---:B------:R-:W-:Y:S01]  /*0cc0*/  ISETP.GE.U32.AND P1, PT, R2.reuse, 0x8, PT ;  /* 0x000000080200780c */ /* 0x040fe20003f26070 */
[----:B------:R-:W-:Y:S01]  /*0cd0*/  HFMA2 R4, -RZ, RZ, 0, 0 ;  /* 0x00000000ff047431 */ /* 0x000fe200000001ff */
[----:B------:R-:W-:-:S04]  /*0ce0*/  LOP3.LUT R22, R2, 0x7, RZ, 0xc0, !PT ;  /* 0x0000000702167812 */ /* 0x000fc800078ec0ff */
[----:B------:R-:W-:-:S07]  /*0cf0*/  ISETP.NE.AND P0, PT, R22, RZ, PT ;  /* 0x000000ff1600720c */ /* 0x000fce0003f05270 */
[----:B------:R-:W-:Y:S06]  /*0d00*/  @!P1 BRA `(.L_x_28) ;  /* 0x0000000000989947 */ /* 0x000fec0003800000 */
[----:B------:R-:W0:Y:S01]  /*0d10*/  LDC.64 R6, c[0x0][0x388] ;  /* 0x0000e200ff067b82 */ /* 0x000e220000000a00 */
[----:B------:R-:W-:Y:S01]  /*0d20*/  LOP3.LUT R4, R2, 0x7ffffff8, RZ, 0xc0, !PT ;  /* 0x7ffffff802047812 */ /* 0x000fe200078ec0ff */
[----:B------:R-:W-:-:S06]  /*0d30*/  UMOV UR4, URZ ;  /* 0x000000ff00047c82 */ /* 0x000fcc0008000000 */
.L_x_29:
[----:B------:R-:W-:Y:S01]  /*0d40*/  IMAD R5, R10, UR4, R3 ;  /* 0x000000040a057c24 */ /* 0x000fe2000f8e0203 */
[----:B------:R-:W-:-:S03]  /*0d50*/  UIADD3 UR4, UPT, UPT, UR4, 0x8, URZ ;  /* 0x0000000804047890 */ /* 0x000fc6000fffe0ff */
[C---:B--2---:R-:W-:Y:S01]  /*0d60*/  IMAD R9, R5.reuse, R11, R0 ;  /* 0x0000000b05097224 */ /* 0x044fe200078e0200 */
[-C--:B------:R-:W-:Y:S02]  /*0d70*/  IADD3 R13, PT, PT, R5, R10.reuse, RZ ;  /* 0x0000000a050d7210 */ /* 0x080fe40007ffe0ff */
[----:B------:R-:W-:Y:S01]  /*0d80*/  ISETP.NE.AND P1, PT, R4, UR4, PT ;  /* 0x0000000404007c0c */ /* 0x000fe2000bf25270 */
[----:B0-----:R-:W-:Y:S01]  /*0d90*/  IMAD.WIDE R8, R9, 0x4, R6 ;  /* 0x0000000409087825 */ /* 0x001fe200078e0206 */
[----:B------:R-:W-:-:S03]  /*0da0*/  IADD3 R15, PT, PT, R13, R10, RZ ;  /* 0x0000000a0d0f7210 */ /* 0x000fc60007ffe0ff */
[-CC-:B------:R-:W-:Y:S01]  /*0db0*/  IMAD R17, R13, R11.reuse, R0.reuse ;  /* 0x0000000b0d117224 */ /* 0x180fe200078e0200 */
[CC--:B------:R-:W-:Y:S01]  /*0dc0*/  IADD3 R19, PT, PT, R15.reuse, R10.reuse, RZ ;  /* 0x0000000a0f137210 */ /* 0x0c0fe20007ffe0ff */
[----:B------:R-:W-:Y:S01]  /*0dd0*/  IMAD R15, R15, R11, R0 ;  /* 0x0000000b0f0f7224 */ /* 0x000fe200078e0200 */
[----:B------:R0:W-:Y:S01]  /*0de0*/  STG.E desc[UR12][R8.64], RZ ;  /* 0x000000ff08007986 */ /* 0x0001e2000c10190c */
[----:B------:R-:W-:Y:S01]  /*0df0*/  IMAD.WIDE R16, R17, 0x4, R6 ;  /* 0x0000000411107825 */ /* 0x000fe200078e0206 */
        /* <DEDUP_REMOVED lines=8> */
[C---:B------:R-:W-:Y:S01]  /*0e80*/  IADD3 R18, PT, PT, R23.reuse, R10, RZ ;  /* 0x0000000a17127210 */ /* 0x040fe20007ffe0ff */
[----:B------:R-:W-:Y:S01]  /*0e90*/  IMAD R23, R23, R11, R0 ;  /* 0x0000000b17177224 */ /* 0x000fe200078e0200 */
[----:B------:R2:W-:Y:S01]  /*0ea0*/  STG.E desc[UR12][R14.64], RZ ;  /* 0x000000ff0e007986 */ /* 0x0005e2000c10190c */
[----:B------:R-:W-:-:S04]  /*0eb0*/  IMAD.WIDE R12, R13, 0x4, R6 ;  /* 0x000000040d0c7825 */ /* 0x000fc800078e0206 */
[----:B------:R-:W-:Y:S01]  /*0ec0*/  IMAD R21, R18, R11, R0 ;  /* 0x0000000b12157224 */ /* 0x000fe200078e0200 */
[----:B------:R2:W-:Y:S01]  /*0ed0*/  STG.E desc[UR12][R12.64], RZ ;  /* 0x000000ff0c007986 */ /* 0x0005e2000c10190c */
[----:B0-----:R-:W-:-:S04]  /*0ee0*/  IMAD.WIDE R8, R5, 0x4, R6 ;  /* 0x0000000405087825 */ /* 0x001fc800078e0206 */
[--C-:B------:R-:W-:Y:S01]  /*0ef0*/  IMAD.WIDE R18, R19, 0x4, R6.reuse ;  /* 0x0000000413127825 */ /* 0x100fe200078e0206 */
[----:B------:R2:W-:Y:S03]  /*0f00*/  STG.E desc[UR12][R8.64], RZ ;  /* 0x000000ff08007986 */ /* 0x0005e6000c10190c */
[--C-:B-1----:R-:W-:Y:S01]  /*0f10*/  IMAD.WIDE R16, R23, 0x4, R6.reuse ;  /* 0x0000000417107825 */ /* 0x102fe200078e0206 */
[----:B------:R2:W-:Y:S03]  /*0f20*/  STG.E desc[UR12][R18.64], RZ ;  /* 0x000000ff12007986 */ /* 0x0005e6000c10190c */
[----:B------:R-:W-:Y:S01]  /*0f30*/  IMAD.WIDE R20, R21, 0x4, R6 ;  /* 0x0000000415147825 */ /* 0x000fe200078e0206 */
[----:B------:R2:W-:Y:S04]  /*0f40*/  STG.E desc[UR12][R16.64], RZ ;  /* 0x000000ff10007986 */ /* 0x0005e8000c10190c */
[----:B------:R2:W-:Y:S01]  /*0f50*/  STG.E desc[UR12][R20.64], RZ ;  /* 0x000000ff14007986 */ /* 0x0005e2000c10190c */
[----:B------:R-:W-:Y:S05]  /*0f60*/  @P1 BRA `(.L_x_29) ;  /* 0xfffffffc00741947 */ /* 0x000fea000383ffff */
.L_x_28:
[----:B------:R-:W-:Y:S05]  /*0f70*/  @!P0 EXIT ;  /* 0x000000000000894d */ /* 0x000fea0003800000 */
[----:B------:R-:W-:Y:S02]  /*0f80*/  ISETP.GE.U32.AND P0, PT, R22, 0x4, PT ;  /* 0x000000041600780c */ /* 0x000fe40003f06070 */
[----:B--2---:R-:W-:-:S04]  /*0f90*/  LOP3.LUT R16, R2, 0x3, RZ, 0xc0, !PT ;  /* 0x0000000302107812 */ /* 0x004fc800078ec0ff */
[----:B------:R-:W-:-:S07]  /*0fa0*/  ISETP.NE.AND P1, PT, R16, RZ, PT ;  /* 0x000000ff1000720c */ /* 0x000fce0003f25270 */
[----:B------:R-:W-:Y:S06]  /*0fb0*/  @!P0 BRA `(.L_x_30) ;  /* 0x0000000000488947 */ /* 0x000fec0003800000 */
[----:B------:R-:W0:Y:S01]  /*0fc0*/  LDC.64 R6, c[0x0][0x388] ;  /* 0x0000e200ff067b82 */ /* 0x000e220000000a00 */
[C---:B------:R-:W-:Y:S01]  /*0fd0*/  IMAD R5, R4.reuse, R10, R3 ;  /* 0x0000000a04057224 */ /* 0x040fe200078e0203 */
[----:B------:R-:W-:-:S03]  /*0fe0*/  IADD3 R4, PT, PT, R4, 0x4, RZ ;  /* 0x0000000404047810 */ /* 0x000fc60007ffe0ff */
[C---:B------:R-:W-:Y:S01]  /*0ff0*/  IMAD R9, R5.reuse, R11, R0 ;  /* 0x0000000b05097224 */ /* 0x040fe200078e0200 */
[----:B------:R-:W-:-:S04]  /*1000*/  IADD3 R13, PT, PT, R5, R10, RZ ;  /* 0x0000000a050d7210 */ /* 0x000fc80007ffe0ff */
[C---:B------:R-:W-:Y:S01]  /*1010*/  IADD3 R15, PT, PT, R13.reuse, R10, RZ ;  /* 0x0000000a0d0f7210 */ /* 0x040fe20007ffe0ff */
[----:B------:R-:W-:-:S03]  /*1020*/  IMAD R13, R13, R11, R0 ;  /* 0x0000000b0d0d7224 */ /* 0x000fc600078e0200 */
[C---:B------:R-:W-:Y:S01]  /*1030*/  IADD3 R8, PT, PT, R15.reuse, R10, RZ ;  /* 0x0000000a0f087210 */ /* 0x040fe20007ffe0ff */
[----:B------:R-:W-:-:S04]  /*1040*/  IMAD R15, R15, R11, R0 ;  /* 0x0000000b0f0f7224 */ /* 0x000fc800078e0200 */
[----:B------:R-:W-:Y:S02]  /*1050*/  IMAD R5, R8, R11, R0 ;  /* 0x0000000b08057224 */ /* 0x000fe400078e0200 */
[----:B0-----:R-:W-:-:S04]  /*1060*/  IMAD.WIDE R8, R9, 0x4, R6 ;  /* 0x0000000409087825 */ /* 0x001fc800078e0206 */
[--C-:B------:R-:W-:Y:S01]  /*1070*/  IMAD.WIDE R12, R13, 0x4, R6.reuse ;  /* 0x000000040d0c7825 */ /* 0x100fe200078e0206 */
[----:B------:R0:W-:Y:S03]  /*1080*/  STG.E desc[UR12][R8.64], RZ ;  /* 0x000000ff08007986 */ /* 0x0001e6000c10190c */
[--C-:B------:R-:W-:Y:S01]  /*1090*/  IMAD.WIDE R14, R15, 0x4, R6.reuse ;  /* 0x000000040f0e7825 */ /* 0x100fe200078e0206 */
[----:B------:R0:W-:Y:S03]  /*10a0*/  STG.E desc[UR12][R12.64], RZ ;  /* 0x000000ff0c007986 */ /* 0x0001e6000c10190c */
[----:B------:R-:W-:Y:S01]  /*10b0*/  IMAD.WIDE R6, R5, 0x4, R6 ;  /* 0x0000000405067825 */ /* 0x000fe200078e0206 */
[----:B------:R0:W-:Y:S04]  /*10c0*/  STG.E desc[UR12][R14.64], RZ ;  /* 0x000000ff0e007986 */ /* 0x0001e8000c10190c */
[----:B------:R0:W-:Y:S02]  /*10d0*/  STG.E desc[UR12][R6.64], RZ ;  /* 0x000000ff06007986 */ /* 0x0001e4000c10190c */
.L_x_30:
[----:B------:R-:W-:Y:S05]  /*10e0*/  @!P1 EXIT ;  /* 0x000000000000994d */ /* 0x000fea0003800000 */
[----:B------:R-:W-:Y:S02]  /*10f0*/  ISETP.NE.AND P0, PT, R16, 0x1, PT ;  /* 0x000000011000780c */ /* 0x000fe40003f05270 */
[----:B------:R-:W-:-:S04]  /*1100*/  LOP3.LUT R2, R2, 0x1, RZ, 0xc0, !PT ;  /* 0x0000000102027812 */ /* 0x000fc800078ec0ff */
[----:B------:R-:W-:-:S07]  /*1110*/  ISETP.NE.U32.AND P1, PT, R2, 0x1, PT ;  /* 0x000000010200780c */ /* 0x000fce0003f25070 */
[----:B------:R-:W-:Y:S06]  /*1120*/  @!P0 BRA `(.L_x_31) ;  /* 0x0000000000288947 */ /* 0x000fec0003800000 */
[----:B0-----:R-:W0:Y:S01]  /*1130*/  LDC.64 R6, c[0x0][0x388] ;  /* 0x0000e200ff067b82 */ /* 0x001e220000000a00 */
[C---:B------:R-:W-:Y:S01]  /*1140*/  IMAD R5, R4.reuse, R10, R3 ;  /* 0x0000000a04057224 */ /* 0x040fe200078e0203 */
[----:B------:R-:W-:-:S03]  /*1150*/  IADD3 R4, PT, PT, R4, 0x2, RZ ;  /* 0x0000000204047810 */ /* 0x000fc60007ffe0ff */
[C---:B------:R-:W-:Y:S01]  /*1160*/  IMAD R9, R5.reuse, R11, R0 ;  /* 0x0000000b05097224 */ /* 0x040fe200078e0200 */
[----:B------:R-:W-:-:S05]  /*1170*/  IADD3 R2, PT, PT, R5, R10, RZ ;  /* 0x0000000a05027210 */ /* 0x000fca0007ffe0ff */
[----:B------:R-:W-:Y:S02]  /*1180*/  IMAD R5, R2, R11, R0 ;  /* 0x0000000b02057224 */ /* 0x000fe400078e0200 */
[----:B0-----:R-:W-:-:S04]  /*1190*/  IMAD.WIDE R8, R9, 0x4, R6 ;  /* 0x0000000409087825 */ /* 0x001fc800078e0206 */
[----:B------:R-:W-:Y:S01]  /*11a0*/  IMAD.WIDE R6, R5, 0x4, R6 ;  /* 0x0000000405067825 */ /* 0x000fe200078e0206 */
[----:B------:R1:W-:Y:S04]  /*11b0*/  STG.E desc[UR12][R8.64], RZ ;  /* 0x000000ff08007986 */ /* 0x0003e8000c10190c */
[----:B------:R1:W-:Y:S02]  /*11c0*/  STG.E desc[UR12][R6.64], RZ ;  /* 0x000000ff06007986 */ /* 0x0003e4000c10190c */
.L_x_31:
[----:B------:R-:W-:Y:S05]  /*11d0*/  @P1 EXIT ;  /* 0x000000000000194d */ /* 0x000fea0003800000 */
[----:B01----:R-:W0:Y:S01]  /*11e0*/  LDC.64 R6, c[0x0][0x388] ;  /* 0x0000e200ff067b82 */ /* 0x003e220000000a00 */
[----:B------:R-:W-:-:S04]  /*11f0*/  IMAD R3, R4, R10, R3 ;  /* 0x0000000a04037224 */ /* 0x000fc800078e0203 */
[----:B------:R-:W-:-:S04]  /*1200*/  IMAD R3, R3, R11, R0 ;  /* 0x0000000b03037224 */ /* 0x000fc800078e0200 */
[----:B0-----:R-:W-:-:S05]  /*1210*/  IMAD.WIDE R2, R3, 0x4, R6 ;  /* 0x0000000403027825 */ /* 0x001fca00078e0206 */
[----:B------:R-:W-:Y:S01]  /*1220*/  STG.E desc[UR12][R2.64], RZ ;  /* 0x000000ff02007986 */ /* 0x000fe2000c10190c */
[----:B------:R-:W-:Y:S05]  /*1230*/  EXIT ;  /* 0x000000000000794d */ /* 0x000fea0003800000 */
.L_x_32:
        /* <DEDUP_REMOVED lines=12> */
.L_x_66:


//--------------------- .text._Z14conv3x3_kernelPfS_S_iiiii --------------------------
	.section	.text._Z14conv3x3_kernelPfS_S_iiiii,"ax",@progbits
	.align	128
        .global         _Z14conv3x3_kernelPfS_S_iiiii
        .type           _Z14conv3x3_kernelPfS_S_iiiii,@function
        .size           _Z14conv3x3_kernelPfS_S_iiiii,(.L_x_67 - _Z14conv3x3_kernelPfS_S_iiiii)
        .other          _Z14conv3x3_kernelPfS_S_iiiii,@"STO_CUDA_ENTRY STV_DEFAULT"
_Z14conv3x3_kernelPfS_S_iiiii:
.text._Z14conv3x3_kernelPfS_S_iiiii:
[----:B------:R-:W-:Y:S01]  /*0000*/  LDC R1, c[0x0][0x37c] ;  /* 0x0000df00ff017b82 */ /* 0x000fe20000000800 */
[----:B------:R-:W0:Y:S07]  /*0010*/  S2R R2, SR_TID.Y ;  /* 0x0000000000027919 */ /* 0x000e2e0000002200 */
[----:B------:R-:W1:Y:S01]  /*0020*/  LDC R4, c[0x0][0x360] ;  /* 0x0000d800ff047b82 */ /* 0x000e620000000800 */
[----:B------:R-:W2:Y:S01]  /*0030*/  LDCU.64 UR6, c[0x0][0x398] ;  /* 0x00007300ff0677ac */ /* 0x000ea20008000a00 */
[----:B------:R-:W1:Y:S06]  /*0040*/  S2R R5, SR_TID.X ;  /* 0x0000000000057919 */ /* 0x000e6c0000002100 */
[----:B------:R-:W0:Y:S08]  /*0050*/  S2UR UR5, SR_CTAID.Y ;  /* 0x00000000000579c3 */ /* 0x000e300000002600 */
[----:B------:R-:W0:Y:S08]  /*0060*/  LDC R3, c[0x0][0x364] ;  /* 0x0000d900ff037b82 */ /* 0x000e300000000800 */
[----:B------:R-:W1:Y:S08]  /*0070*/  S2UR UR4, SR_CTAID.X ;  /* 0x00000000000479c3 */ /* 0x000e700000002500 */
[----:B------:R-:W3:Y:S01]  /*0080*/  LDC R0, c[0x0][0x3a8] ;  /* 0x0000ea00ff007b82 */ /* 0x000ee20000000800 */
[----:B0-----:R-:W-:-:S05]  /*0090*/  IMAD R3, R3, UR5, R2 ;  /* 0x0000000503037c24 */ /* 0x001fca000f8e0202 */
[----:B--2---:R-:W-:Y:S01]  /*00a0*/  ISETP.GE.AND P0, PT, R3, UR6, PT ;  /* 0x0000000603007c0c */ /* 0x004fe2000bf06270 */
[----:B-1----:R-:W-:-:S05]  /*00b0*/  IMAD R4, R4, UR4, R5 ;  /* 0x0000000404047c24 */ /* 0x002fca000f8e0205 */
[----:B------:R-:W-:-:S04]  /*00c0*/  ISETP.GE.OR P0, PT, R4, UR7, P0 ;  /* 0x0000000704007c0c */ /* 0x000fc80008706670 */
[----:B---3--:R-:W-:-:S13]  /*00d0*/  ISETP.LT.OR P0, PT, R0, 0x1, P0 ;  /* 0x000000010000780c */ /* 0x008fda0000701670 */
[----:B------:R-:W-:Y:S05]  /*00e0*/  @P0 EXIT ;  /* 0x000000000000094d */ /* 0x000fea0003800000 */
[----:B------:R-:W0:Y:S01]  /*00f0*/  LDCU.64 UR4, c[0x0][0x3a0] ;  /* 0x00007400ff0477ac */ /* 0x000e220008000a00 */
[----:B------:R-:W1:Y:S01]  /*0100*/  LDCU.64 UR12, c[0x0][0x358] ;  /* 0x00006b00ff0c77ac */ /* 0x000e620008000a00 */
[----:B0-----:R-:W-:-:S09]  /*0110*/  UISETP.GE.AND UP0, UPT, UR4, 0x1, UPT ;  /* 0x000000010400788c */ /* 0x001fd2000bf06270 */
[----:B-1----:R-:W-:Y:S05]  /*0120*/  BRA.U !UP0, `(.L_x_33) ;  /* 0x0000001108dc7547 */ /* 0x002fea000b800000 */
[----:B------:R-:W-:-:S09]  /*0130*/  UISETP.GE.AND UP0, UPT, UR5, 0x1, UPT ;  /* 0x000000010500788c */ /* 0x000fd2000bf06270 */
[----:B------:R-:W-:Y:S05]  /*0140*/  BRA.U !UP0, `(.L_x_34) ;  /* 0x0000001108107547 */ /* 0x000fea000b800000 */
[----:B------:R-:W-:Y:S02]  /*0150*/  ULEA.HI UR4, UR5, UR5, URZ, 0x1 ;  /* 0x0000000505047291 */ /* 0x000fe4000f8f08ff */
[----:B------:R-:W-:Y:S02]  /*0160*/  ULOP3.LUT UR8, UR5, 0x7, URZ, 0xc0, !UPT ;  /* 0x0000000705087892 */ /* 0x000fe4000f8ec0ff */
[----:B------:R-:W-:Y:S02]  /*0170*/  USHF.R.S32.HI UR4, URZ, 0x1, UR4 ;  /* 0x00000001ff047899 */ /* 0x000fe40008011404 */
[----:B------:R-:W-:Y:S02]  /*0180*/  ULOP3.LUT UR9, UR5, 0x3, URZ, 0xc0, !UPT ;  /* 0x0000000305097892 */ /* 0x000fe4000f8ec0ff */
[----:B------:R-:W-:Y:S02]  /*0190*/  ULOP3.LUT UR6, UR5, 0x7ffffff8, URZ, 0xc0, !UPT ;  /* 0x7ffffff805067892 */ /* 0x000fe4000f8ec0ff */
[----:B------:R-:W-:-:S02]  /*01a0*/  IADD3 R5, PT, PT, R3, -UR4, RZ ;  /* 0x8000000403057c10 */ /* 0x000fc4000fffe0ff */
[----:B------:R-:W-:Y:S01]  /*01b0*/  IADD3 R6, PT, PT, R4, -UR4, RZ ;  /* 0x8000000404067c10 */ /* 0x000fe2000fffe0ff */
[----:B------:R-:W-:-:S07]  /*01c0*/  UMOV UR4, URZ ;  /* 0x000000ff00047c82 */ /* 0x000fce0008000000 */
.L_x_43:
[----:B------:R-:W-:Y:S01]  /*01d0*/  HFMA2 R2, -RZ, RZ, 0, 0 ;  /* 0x00000000ff027431 */ /* 0x000fe200000001ff */
[----:B0-----:R-:W-:-:S06]  /*01e0*/  UMOV UR5, URZ ;  /* 0x000000ff00057c82 */ /* 0x001fcc0008000000 */
.L_x_42:
[----:B------:R-:W0:Y:S01]  /*01f0*/  LDCU UR10, c[0x0][0x3a0] ;  /* 0x00007400ff0a77ac */ /* 0x000e220008000800 */
[----:B------:R-:W-:Y:S01]  /*0200*/  MOV R7, RZ ;  /* 0x000000ff00077202 */ /* 0x000fe20000000f00 */
[----:B------:R-:W-:Y:S01]  /*0210*/  UMOV UR7, UR5 ;  /* 0x0000000500077c82 */ /* 0x000fe20008000000 */
[----:B0-----:R-:W-:Y:S02]  /*0220*/  UIMAD UR11, UR4, UR10, UR5 ;  /* 0x0000000a040b72a4 */ /* 0x001fe4000f8e0205 */
[----:B------:R-:W-:-:S04]  /*0230*/  UIADD3 UR5, UPT, UPT, UR5, 0x1, URZ ;  /* 0x0000000105057890 */ /* 0x000fc8000fffe0ff */
[----:B------:R-:W-:-:S11]  /*0240*/  UISETP.NE.AND UP0, UPT, UR5, UR10, UPT ;  /* 0x0000000a0500728c */ /* 0x000fd6000bf05270 */
.L_x_41:
[----:B------:R-:W0:Y:S01]  /*0250*/  LDC R18, c[0x0][0x3a4] ;  /* 0x0000e900ff127b82 */ /* 0x000e220000000800 */
[----:B------:R-:W1:Y:S01]  /*0260*/  LDCU UR10, c[0x0][0x39c] ;  /* 0x00007380ff0a77ac */ /* 0x000e620008000800 */
[----:B------:R-:W-:Y:S01]  /*0270*/  IADD3 R8, PT, PT, R6, R7, RZ ;  /* 0x0000000706087210 */ /* 0x000fe20007ffe0ff */
[----:B------:R-:W-:-:S03]  /*0280*/  HFMA2 R0, -RZ, RZ, 0, 0 ;  /* 0x00000000ff007431 */ /* 0x000fc600000001ff */
[----:B-1----:R-:W-:-:S04]  /*0290*/  ISETP.GE.AND P0, PT, R8, UR10, PT ;  /* 0x0000000a08007c0c */ /* 0x002fc8000bf06270 */
[----:B------:R-:W-:Y:S01]  /*02a0*/  ISETP.GT.AND P0, PT, R8, -0x1, !P0 ;  /* 0xffffffff0800780c */ /* 0x000fe20004704270 */
[C---:B0-----:R-:W-:Y:S01]  /*02b0*/  IMAD R9, R18.reuse, UR11, R7 ;  /* 0x0000000b12097c24 */ /* 0x041fe2000f8e0207 */
[----:B------:R-:W-:Y:S02]  /*02c0*/  ISETP.GE.U32.AND P1, PT, R18, 0x8, PT ;  /* 0x000000081200780c */ /* 0x000fe40003f26070 */
[----:B------:R-:W-:-:S04]  /*02d0*/  IADD3 R7, PT, PT, R7, 0x1, RZ ;  /* 0x0000000107077810 */ /* 0x000fc80007ffe0ff */
[----:B------:R-:W-:-:S07]  /*02e0*/  ISETP.NE.AND P6, PT, R7, R18, PT ;  /* 0x000000120700720c */ /* 0x000fce0003fc5270 */
[----:B------:R-:W-:Y:S06]  /*02f0*/  @!P1 BRA `(.L_x_35) ;  /* 0x0000000400a89947 */ /* 0x000fec0003800000 */
[----:B------:R-:W0:Y:S01]  /*0300*/  LDC R10, c[0x0][0x398] ;  /* 0x0000e600ff0a7b82 */ /* 0x000e220000000800 */
[----:B------:R-:W-:-:S07]  /*0310*/  MOV R0, RZ ;  /* 0x000000ff00007202 */ /* 0x000fce0000000f00 */
[----:B------:R-:W1:Y:S08]  /*0320*/  LDC R18, c[0x0][0x3a4] ;  /* 0x0000e900ff127b82 */ /* 0x000e700000000800 */
[----:B------:R-:W2:Y:S02]  /*0330*/  LDC.64 R12, c[0x0][0x390] ;  /* 0x0000e400ff0c7b82 */ /* 0x000ea40000000a00 */
.L_x_36:
[----:B------:R-:W-:Y:S01]  /*0340*/  IADD3 R21, PT, PT, R5, R0, RZ ;  /* 0x0000000005157210 */ /* 0x000fe20007ffe0ff */
[----:B-1----:R-:W-:-:S03]  /*0350*/  IMAD R29, R9, R18, R0 ;  /* 0x00000012091d7224 */ /* 0x002fc600078e0200 */
[CC--:B0-----:R-:W-:Y:S02]  /*0360*/  ISETP.GE.AND P1, PT, R21.reuse, R10.reuse, PT ;  /* 0x0000000a1500720c */ /* 0x0c1fe40003f26270 */
[C---:B------:R-:W-:Y:S02]  /*0370*/  IADD3 R15, PT, PT, R21.reuse, 0x1, RZ ;  /* 0x00000001150f7810 */ /* 0x040fe40007ffe0ff */
[----:B------:R-:W-:Y:S02]  /*0380*/  ISETP.GT.AND P1, PT, R21, -0x1, !P1 ;  /* 0xffffffff1500780c */ /* 0x000fe40004f24270 */
[C---:B------:R-:W-:Y:S02]  /*0390*/  ISETP.GE.AND P2, PT, R15.reuse, R10, PT ;  /* 0x0000000a0f00720c */ /* 0x040fe40003f46270 */
[----:B------:R-:W-:Y:S02]  /*03a0*/  PLOP3.LUT P1, PT, P0, P1, PT, 0x80, 0x8 ;  /* 0x000000000008781c */ /* 0x000fe40000723070 */
[----:B------:R-:W-:-:S02]  /*03b0*/  ISETP.GT.AND P2, PT, R15, -0x1, !P2 ;  /* 0xffffffff0f00780c */ /* 0x000fc40005744270 */
[----:B------:R-:W-:Y:S02]  /*03c0*/  IADD3 R19, PT, PT, R21, 0x2, RZ ;  /* 0x0000000215137810 */ /* 0x000fe40007ffe0ff */
[----:B------:R-:W-:Y:S02]  /*03d0*/  PLOP3.LUT P2, PT, P0, P2, PT, 0x80, 0x8 ;  /* 0x000000000008781c */ /* 0x000fe40000745070 */
[----:B------:R-:W-:-:S04]  /*03e0*/  ISETP.GE.AND P3, PT, R19, R10, PT ;  /* 0x0000000a1300720c */ /* 0x000fc80003f66270 */
[----:B------:R-:W-:Y:S01]  /*03f0*/  ISETP.GT.AND P3, PT, R19, -0x1, !P3 ;  /* 0xffffffff1300780c */ /* 0x000fe20005f64270 */
[----:B------:R-:W0:Y:S01]  /*0400*/  @P1 LDC R14, c[0x0][0x39c] ;  /* 0x0000e700ff0e1b82 */ /* 0x000e220000000800 */
[----:B------:R-:W-:Y:S02]  /*0410*/  @P1 IMAD R11, R10, UR7, R21 ;  /* 0x000000070a0b1c24 */ /* 0x000fe4000f8e0215 */
[----:B------:R-:W-:-:S05]  /*0420*/  PLOP3.LUT P3, PT, P0, P3, PT, 0x80, 0x8 ;  /* 0x000000000008781c */ /* 0x000fca0000767070 */
[----:B------:R-:W1:Y:S08]  /*0430*/  @P1 LDC.64 R24, c[0x0][0x380] ;  /* 0x0000e000ff181b82 */ /* 0x000e700000000a00 */
[----:B------:R-:W3:Y:S01]  /*0440*/  @P2 LDC R27, c[0x0][0x39c] ;  /* 0x0000e700ff1b2b82 */ /* 0x000ee20000000800 */
[----:B0-----:R-:W-:-:S07]  /*0450*/  @P1 IMAD R11, R11, R14, R8 ;  /* 0x0000000e0b0b1224 */ /* 0x001fce00078e0208 */
[----:B------:R-:W0:Y:S01]  /*0460*/  @P2 LDC.64 R22, c[0x0][0x380] ;  /* 0x0000e000ff162b82 */ /* 0x000e220000000a00 */
[----:B------:R-:W-:Y:S02]  /*0470*/  @P2 IMAD R20, R10, UR7, R15 ;  /* 0x000000070a142c24 */ /* 0x000fe4000f8e020f */
[----:B-1----:R-:W-:-:S05]  /*0480*/  @P1 IMAD.WIDE R24, R11, 0x4, R24 ;  /* 0x000000040b181825 */ /* 0x002fca00078e0218 */
[----:B------:R-:W1:Y:S01]  /*0490*/  @P3 LDC.64 R16, c[0x0][0x380] ;  /* 0x0000e000ff103b82 */ /* 0x000e620000000a00 */
[----:B--2---:R-:W-:Y:S01]  /*04a0*/  IMAD.WIDE R14, R29, 0x4, R12 ;  /* 0x000000041d0e7825 */ /* 0x004fe200078e020c */
[----:B------:R2:W4:Y:S06]  /*04b0*/  @P1 LDG.E R25, desc[UR12][R24.64] ;  /* 0x0000000c18191981 */ /* 0x00052c000c1e1900 */
[----:B------:R-:W5:Y:S01]  /*04c0*/  @P3 LDC R11, c[0x0][0x39c] ;  /* 0x0000e700ff0b3b82 */ /* 0x000f620000000800 */
[----:B---3--:R-:W-:Y:S02]  /*04d0*/  @P2 IMAD R27, R20, R27, R8 ;  /* 0x0000001b141b2224 */ /* 0x008fe400078e0208 */
[----:B------:R-:W4:Y:S01]  /*04e0*/  @P1 LDG.E R20, desc[UR12][R14.64] ;  /* 0x0000000c0e141981 */ /* 0x000f22000c1e1900 */
[----:B------:R-:W-:-:S02]  /*04f0*/  @P3 IMAD R19, R10, UR7, R19 ;  /* 0x000000070a133c24 */ /* 0x000fc4000f8e0213 */
[----:B0-----:R-:W-:-:S06]  /*0500*/  @P2 IMAD.WIDE R22, R27, 0x4, R22 ;  /* 0x000000041b162825 */ /* 0x001fcc00078e0216 */
[----:B------:R-:W3:Y:S01]  /*0510*/  @P2 LDG.E R23, desc[UR12][R22.64] ;  /* 0x0000000c16172981 */ /* 0x000ee2000c1e1900 */
[----:B-----5:R-:W-:-:S03]  /*0520*/  @P3 IMAD R11, R19, R11, R8 ;  /* 0x0000000b130b3224 */ /* 0x020fc600078e0208 */
[----:B------:R-:W5:Y:S01]  /*0530*/  @P3 LDG.E R19, desc[UR12][R14.64+0x8] ;  /* 0x0000080c0e133981 */ /* 0x000f62000c1e1900 */
[----:B-1----:R-:W-:-:S03]  /*0540*/  @P3 IMAD.WIDE R16, R11, 0x4, R16 ;  /* 0x000000040b103825 */ /* 0x002fc600078e0210 */
[----:B------:R-:W3:Y:S04]  /*0550*/  @P2 LDG.E R11, desc[UR12][R14.64+0x4] ;  /* 0x0000040c0e0b2981 */ /* 0x000ee8000c1e1900 */
[----:B------:R0:W5:Y:S01]  /*0560*/  @P3 LDG.E R27, desc[UR12][R16.64] ;  /* 0x0000000c101b3981 */ /* 0x000162000c1e1900 */
[----:B------:R-:W-:-:S04]  /*0570*/  IADD3 R29, PT, PT, R21, 0x3, RZ ;  /* 0x00000003151d7810 */ /* 0x000fc80007ffe0ff */
[----:B------:R-:W-:-:S04]  /*0580*/  ISETP.GE.AND P4, PT, R29, R10, PT ;  /* 0x0000000a1d00720c */ /* 0x000fc80003f86270 */
[----:B------:R-:W-:-:S04]  /*0590*/  ISETP.GT.AND P4, PT, R29, -0x1, !P4 ;  /* 0xffffffff1d00780c */ /* 0x000fc80006784270 */
[----:B------:R-:W-:Y:S02]  /*05a0*/  PLOP3.LUT P4, PT, P0, P4, PT, 0x80, 0x8 ;  /* 0x000000000008781c */ /* 0x000fe40000789070 */
[----:B--2---:R-:W-:-:S04]  /*05b0*/  IADD3 R24, PT, PT, R21, 0x4, RZ ;  /* 0x0000000415187810 */ /* 0x004fc80007ffe0ff */
[----:B------:R-:W-:-:S04]  /*05c0*/  ISETP.GE.AND P5, PT, R24, R10, PT ;  /* 0x0000000a1800720c */ /* 0x000fc80003fa6270 */
[----:B------:R-:W-:-:S04]  /*05d0*/  ISETP.GT.AND P5, PT, R24, -0x1, !P5 ;  /* 0xffffffff1800780c */ /* 0x000fc80006fa4270 */
[----:B------:R-:W-:Y:S02]  /*05e0*/  PLOP3.LUT P5, PT, P0, P5, PT, 0x80, 0x8 ;  /* 0x000000000008781c */ /* 0x000fe400007ab070 */
[----:B0-----:R-:W-:-:S11]  /*05f0*/  IADD3 R17, PT, PT, R21, 0x5, RZ ;  /* 0x0000000515117810 */ /* 0x001fd60007ffe0ff */
[----:B------:R-:W0:Y:S01]  /*0600*/  @P5 LDC R16, c[0x0][0x39c] ;  /* 0x0000e700ff105b82 */ /* 0x000e220000000800 */
[----:B----4-:R-:W-:-:S07]  /*0610*/  @P1 FFMA R2, R25, R20, R2 ;  /* 0x0000001419021223 */ /* 0x010fce0000000002 */
[----:B------:R-:W1:Y:S01]  /*0620*/  @P4 LDC R25, c[0x0][0x39c] ;  /* 0x0000e700ff194b82 */ /* 0x000e620000000800 */
[----:B------:R-:W-:-:S04]  /*0630*/  ISETP.GE.AND P1, PT, R17, R10, PT ;  /* 0x0000000a1100720c */ /* 0x000fc80003f26270 */
[----:B------:R-:W-:-:S04]  /*0640*/  ISETP.GT.AND P1, PT, R17, -0x1, !P1 ;  /* 0xffffffff1100780c */ /* 0x000fc80004f24270 */
[----:B------:R-:W-:Y:S01]  /*0650*/  PLOP3.LUT P1, PT, P0, P1, PT, 0x80, 0x8 ;  /* 0x000000000008781c */ /* 0x000fe20000723070 */
[----:B---3--:R-:W-:Y:S01]  /*0660*/  @P2 FFMA R2, R23, R11, R2 ;  /* 0x0000000b17022223 */ /* 0x008fe20000000002 */
[----:B------:R-:W-:-:S03]  /*0670*/  @P4 IMAD R11, R10, UR7, R29 ;  /* 0x000000070a0b4c24 */ /* 0x000fc6000f8e021d */
[----:B-----5:R-:W-:Y:S01]  /*0680*/  @P3 FFMA R2, R27, R19, R2 ;  /* 0x000000131b023223 */ /* 0x020fe20000000002 */
[----:B-1----:R-:W-:Y:S01]  /*0690*/  @P4 IMAD R25, R11, R25, R8 ;  /* 0x000000190b194224 */ /* 0x002fe200078e0208 */
[----:B------:R-:W1:Y:S01]  /*06a0*/  @P5 LDC.64 R26, c[0x0][0x380] ;  /* 0x0000e000ff1a5b82 */ /* 0x000e620000000a00 */
[----:B------:R-:W-:-:S04]  /*06b0*/  IADD3 R11, PT, PT, R21, 0x6, RZ ;  /* 0x00000006150b7810 */ /* 0x000fc80007ffe0ff */
[-C--:B------:R-:W-:Y:S01]  /*06c0*/  ISETP.GE.AND P2, PT, R11, R10.reuse, PT ;  /* 0x0000000a0b00720c */ /* 0x080fe20003f46270 */
[C---:B------:R-:W-:Y:S01]  /*06d0*/  @P5 IMAD R23, R10.reuse, UR7, R24 ;  /* 0x000000070a175c24 */ /* 0x040fe2000f8e0218 */
[----:B------:R-:W-:Y:S01]  /*06e0*/  IADD3 R21, PT, PT, R21, 0x7, RZ ;  /* 0x0000000715157810 */ /* 0x000fe20007ffe0ff */
[----:B------:R-:W2:Y:S01]  /*06f0*/  @P1 LDC R19, c[0x0][0x39c] ;  /* 0x0000e700ff131b82 */ /* 0x000ea20000000800 */
[----:B------:R-:W-:Y:S01]  /*0700*/  ISETP.GT.AND P2, PT, R11, -0x1, !P2 ;  /* 0xffffffff0b00780c */ /* 0x000fe20005744270 */
[----:B------:R-:W-:Y:S01]  /*0710*/  @P1 IMAD R17, R10, UR7, R17 ;  /* 0x000000070a111c24 */ /* 0x000fe2000f8e0211 */
[----:B------:R-:W3:Y:S02]  /*0720*/  @P5 LDG.E R24, desc[UR12][R14.64+0x10] ;  /* 0x0000100c0e185981 */ /* 0x000ee4000c1e1900 */
[----:B------:R-:W-:Y:S02]  /*0730*/  PLOP3.LUT P2, PT, P0, P2, PT, 0x80, 0x8 ;  /* 0x000000000008781c */ /* 0x000fe40000745070 */
[----:B------:R-:W-:Y:S01]  /*0740*/  ISETP.GE.AND P3, PT, R21, R10, PT ;  /* 0x0000000a1500720c */ /* 0x000fe20003f66270 */
[----:B0-----:R-:W-:-:S02]  /*0750*/  @P5 IMAD R29, R23, R16, R8 ;  /* 0x00000010171d5224 */ /* 0x001fc400078e0208 */
[----:B------:R-:W0:Y:S01]  /*0760*/  @P4 LDC.64 R22, c[0x0][0x380] ;  /* 0x0000e000ff164b82 */ /* 0x000e220000000a00 */
[----:B------:R-:W-:-:S04]  /*0770*/  ISETP.GT.AND P3, PT, R21, -0x1, !P3 ;  /* 0xffffffff1500780c */ /* 0x000fc80005f64270 */
[----:B------:R-:W-:Y:S01]  /*0780*/  PLOP3.LUT P3, PT, P0, P3, PT, 0x80, 0x8 ;  /* 0x000000000008781c */ /* 0x000fe20000767070 */
[----:B-1----:R-:W-:Y:S02]  /*0790*/  @P5 IMAD.WIDE R26, R29, 0x4, R26 ;  /* 0x000000041d1a5825 */ /* 0x002fe400078e021a */
[----:B------:R-:W1:Y:S08]  /*07a0*/  @P1 LDC.64 R28, c[0x0][0x380] ;  /* 0x0000e000ff1c1b82 */ /* 0x000e700000000a00 */
[----:B------:R-:W4:Y:S08]  /*07b0*/  @P2 LDC R16, c[0x0][0x39c] ;  /* 0x0000e700ff102b82 */ /* 0x000f300000000800 */
[----:B------:R-:W5:Y:S01]  /*07c0*/  @P3 LDC R20, c[0x0][0x39c] ;  /* 0x0000e700ff143b82 */ /* 0x000f620000000800 */
[----:B0-----:R-:W-:-:S04]  /*07d0*/  @P4 IMAD.WIDE R22, R25, 0x4, R22 ;  /* 0x0000000419164825 */ /* 0x001fc800078e0216 */
[----:B--2---:R-:W-:Y:S02]  /*07e0*/  @P1 IMAD R17, R17, R19, R8 ;  /* 0x0000001311111224 */ /* 0x004fe400078e0208 */
[----:B------:R-:W-:Y:S01]  /*07f0*/  @P2 IMAD R25, R10, UR7, R11 ;  /* 0x000000070a192c24 */ /* 0x000fe2000f8e020b */
[----:B------:R5:W3:Y:S01]  /*0800*/  @P5 LDG.E R19, desc[UR12][R26.64] ;  /* 0x0000000c1a135981 */ /* 0x000ae2000c1e1900 */
[----:B-1----:R-:W-:-:S03]  /*0810*/  @P1 IMAD.WIDE R28, R17, 0x4, R28 ;  /* 0x00000004111c1825 */ /* 0x002fc600078e021c */
[----:B------:R-:W2:Y:S01]  /*0820*/  @P4 LDG.E R23, desc[UR12][R22.64] ;  /* 0x0000000c16174981 */ /* 0x000ea2000c1e1900 */
[----:B----4-:R-:W-:-:S03]  /*0830*/  @P2 IMAD R25, R25, R16, R8 ;  /* 0x0000001019192224 */ /* 0x010fc600078e0208 */
[----:B------:R-:W4:Y:S01]  /*0840*/  @P1 LDG.E R11, desc[UR12][R28.64] ;  /* 0x0000000c1c0b1981 */ /* 0x000f22000c1e1900 */
[----:B------:R-:W0:Y:S01]  /*0850*/  @P2 LDC.64 R16, c[0x0][0x380] ;  /* 0x0000e000ff102b82 */ /* 0x000e220000000a00 */
[----:B------:R-:W-:Y:S02]  /*0860*/  @P3 IMAD R21, R10, UR7, R21 ;  /* 0x000000070a153c24 */ /* 0x000fe4000f8e0215 */
[----:B------:R-:W4:Y:S02]  /*0870*/  @P2 LDG.E R27, desc[UR12][R14.64+0x18] ;  /* 0x0000180c0e1b2981 */ /* 0x000f24000c1e1900 */
[----:B-----5:R-:W-:Y:S02]  /*0880*/  @P3 IMAD R26, R21, R20, R8 ;  /* 0x00000014151a3224 */ /* 0x020fe400078e0208 */
[----:B------:R-:W2:Y:S01]  /*0890*/  @P4 LDG.E R22, desc[UR12][R14.64+0xc] ;  /* 0x00000c0c0e164981 */ /* 0x000ea2000c1e1900 */
[----:B------:R-:W1:Y:S03]  /*08a0*/  @P3 LDC.64 R20, c[0x0][0x380] ;  /* 0x0000e000ff143b82 */ /* 0x000e660000000a00 */
[----:B------:R-:W5:Y:S01]  /*08b0*/  @P3 LDG.E R29, desc[UR12][R14.64+0x1c] ;  /* 0x00001c0c0e1d3981 */ /* 0x000f62000c1e1900 */
[----:B0-----:R-:W-:-:S03]  /*08c0*/  @P2 IMAD.WIDE R16, R25, 0x4, R16 ;  /* 0x0000000419102825 */ /* 0x001fc600078e0210 */
[----:B------:R-:W4:Y:S04]  /*08d0*/  @P1 LDG.E R25, desc[UR12][R14.64+0x14] ;  /* 0x0000140c0e191981 */ /* 0x000f28000c1e1900 */
[----:B------:R-:W5:Y:S01]  /*08e0*/  @P2 LDG.E R17, desc[UR12][R16.64] ;  /* 0x0000000c10112981 */ /* 0x000f62000c1e1900 */
[----:B-1----:R-:W-:-:S06]  /*08f0*/  @P3 IMAD.WIDE R20, R26, 0x4, R20 ;  /* 0x000000041a143825 */ /* 0x002fcc00078e0214 */
[----:B------:R-:W5:Y:S01]  /*0900*/  @P3 LDG.E R21, desc[UR12][R20.64] ;  /* 0x0000000c14153981 */ /* 0x000f62000c1e1900 */
[----:B------:R-:W-:Y:S01]  /*0910*/  IADD3 R0, PT, PT, R0, 0x8, RZ ;  /* 0x0000000800007810 */ /* 0x000fe20007ffe0ff */
[----:B--2---:R-:W-:-:S04]  /*0920*/  @P4 FFMA R2, R23, R22, R2 ;  /* 0x0000001617024223 */ /* 0x004fc80000000002 */
[----:B---3--:R-:W-:-:S04]  /*0930*/  @P5 FFMA R2, R19, R24, R2 ;  /* 0x0000001813025223 */ /* 0x008fc80000000002 */
[----:B----4-:R-:W-:Y:S01]  /*0940*/  @P1 FFMA R2, R11, R25, R2 ;  /* 0x000000190b021223 */ /* 0x010fe20000000002 */
[----:B------:R-:W-:-:S03]  /*0950*/  ISETP.NE.AND P1, PT, R0, UR6, PT ;  /* 0x0000000600007c0c */ /* 0x000fc6000bf25270 */
[----:B-----5:R-:W-:-:S04]  /*0960*/  @P2 FFMA R2, R17, R27, R2 ;  /* 0x0000001b11022223 */ /* 0x020fc80000000002 */
[----:B------:R-:W-:-:S06]  /*0970*/  @P3 FFMA R2, R21, R29, R2 ;  /* 0x0000001d15023223 */ /* 0x000fcc0000000002 */
[----:B------:R-:W-:Y:S05]  /*0980*/  @P1 BRA `(.L_x_36) ;  /* 0xfffffff8006c1947 */ /* 0x000fea000383ffff */
[----:B------:R-:W-:-:S07]  /*0990*/  MOV R0, UR6 ;  /* 0x0000000600007c02 */ /* 0x000fce0008000f00 */
.L_x_35:
[----:B------:R-:W-:-:S09]  /*09a0*/  UISETP.NE.AND UP1, UPT, UR8, URZ, UPT ;  /* 0x000000ff0800728c */ /* 0x000fd2000bf25270 */
[----:B------:R-:W-:Y:S05]  /*09b0*/  BRA.U !UP1, `(.L_x_37) ;  /* 0x0000000509b87547 */ /* 0x000fea000b800000 */
[----:B------:R-:W-:Y:S02]  /*09c0*/  UIADD3 UR10, UPT, UPT, UR8, -0x1, URZ ;  /* 0xffffffff080a7890 */ /* 0x000fe4000fffe0ff */
[----:B------:R-:W-:Y:S02]  /*09d0*/  UISETP.NE.AND UP2, UPT, UR9, URZ, UPT ;  /* 0x000000ff0900728c */ /* 0x000fe4000bf45270 */
[----:B------:R-:W-:-:S09]  /*09e0*/  UISETP.GE.U32.AND UP1, UPT, UR10, 0x3, UPT ;  /* 0x000000030a00788c */ /* 0x000fd2000bf26070 */
[----:B------:R-:W-:Y:S05]  /*09f0*/  BRA.U !UP1, `(.L_x_38) ;  /* 0x0000000109d47547 */ /* 0x000fea000b800000 */
[----:B------:R-:W0:Y:S01]  /*0a00*/  LDC R19, c[0x0][0x398] ;  /* 0x0000e600ff137b82 */ /* 0x000e220000000800 */
[----:B------:R-:W-:-:S04]  /*0a10*/  IADD3 R10, PT, PT, R5, R0, RZ ;  /* 0x00000000050a7210 */ /* 0x000fc80007ffe0ff */
[C---:B------:R-:W-:Y:S02]  /*0a20*/  IADD3 R12, PT, PT, R10.reuse, 0x1, RZ ;  /* 0x000000010a0c7810 */ /* 0x040fe40007ffe0ff */
[C---:B------:R-:W-:Y:S01]  /*0a30*/  IADD3 R24, PT, PT, R10.reuse, 0x2, RZ ;  /* 0x000000020a187810 */ /* 0x040fe20007ffe0ff */
[----:B------:R-:W1:Y:S01]  /*0a40*/  LDC.64 R14, c[0x0][0x390] ;  /* 0x0000e400ff0e7b82 */ /* 0x000e620000000a00 */
[C---:B------:R-:W-:Y:S02]  /*0a50*/  IADD3 R22, PT, PT, R10.reuse, 0x3, RZ ;  /* 0x000000030a167810 */ /* 0x040fe40007ffe0ff */
[-C--:B0-----:R-:W-:Y:S02]  /*0a60*/  ISETP.GE.AND P1, PT, R10, R19.reuse, PT ;  /* 0x000000130a00720c */ /* 0x081fe40003f26270 */
[----:B------:R-:W-:Y:S02]  /*0a70*/  ISETP.GE.AND P2, PT, R12, R19, PT ;  /* 0x000000130c00720c */ /* 0x000fe40003f46270 */
[----:B------:R-:W-:-:S02]  /*0a80*/  ISETP.GT.AND P1, PT, R10, -0x1, !P1 ;  /* 0xffffffff0a00780c */ /* 0x000fc40004f24270 */
[----:B------:R-:W-:Y:S02]  /*0a90*/  ISETP.GT.AND P2, PT, R12, -0x1, !P2 ;  /* 0xffffffff0c00780c */ /* 0x000fe40005744270 */
[----:B------:R-:W-:Y:S02]  /*0aa0*/  PLOP3.LUT P1, PT, P0, P1, PT, 0x80, 0x8 ;  /* 0x000000000008781c */ /* 0x000fe40000723070 */
[----:B------:R-:W-:Y:S02]  /*0ab0*/  PLOP3.LUT P2, PT, P0, P2, PT, 0x80, 0x8 ;  /* 0x000000000008781c */ /* 0x000fe40000745070 */
[-C--:B------:R-:W-:Y:S02]  /*0ac0*/  ISETP.GE.AND P3, PT, R24, R19.reuse, PT ;  /* 0x000000131800720c */ /* 0x080fe40003f66270 */
[----:B------:R-:W-:Y:S02]  /*0ad0*/  ISETP.GE.AND P4, PT, R22, R19, PT ;  /* 0x000000131600720c */ /* 0x000fe40003f86270 */
[----:B------:R-:W-:-:S02]  /*0ae0*/  ISETP.GT.AND P3, PT, R24, -0x1, !P3 ;  /* 0xffffffff1800780c */ /* 0x000fc40005f64270 */
[----:B------:R-:W-:Y:S02]  /*0af0*/  ISETP.GT.AND P4, PT, R22, -0x1, !P4 ;  /* 0xffffffff1600780c */ /* 0x000fe40006784270 */
[----:B------:R-:W-:Y:S01]  /*0b00*/  PLOP3.LUT P3, PT, P0, P3, PT, 0x80, 0x8 ;  /* 0x000000000008781c */ /* 0x000fe20000767070 */
[----:B------:R-:W0:Y:S01]  /*0b10*/  @P1 LDC R25, c[0x0][0x39c] ;  /* 0x0000e700ff191b82 */ /* 0x000e220000000800 */
[----:B------:R-:W-:Y:S01]  /*0b20*/  PLOP3.LUT P4, PT, P0, P4, PT, 0x80, 0x8 ;  /* 0x000000000008781c */ /* 0x000fe20000789070 */
[C---:B------:R-:W-:Y:S02]  /*0b30*/  @P1 IMAD R11, R19.reuse, UR7, R10 ;  /* 0x00000007130b1c24 */ /* 0x040fe4000f8e020a */
[----:B------:R-:W-:-:S04]  /*0b40*/  @P2 IMAD R12, R19, UR7, R12 ;  /* 0x00000007130c2c24 */ /* 0x000fc8000f8e020c */
[----:B------:R-:W2:Y:S04]  /*0b50*/  @P1 LDC.64 R16, c[0x0][0x380] ;  /* 0x0000e000ff101b82 */ /* 0x000ea80000000a00 */
[C---:B------:R-:W-:Y:S02]  /*0b60*/  @P3 IMAD R24, R19.reuse, UR7, R24 ;  /* 0x0000000713183c24 */ /* 0x040fe4000f8e0218 */
[----:B------:R-:W-:Y:S02]  /*0b70*/  @P4 IMAD R22, R19, UR7, R22 ;  /* 0x0000000713164c24 */ /* 0x000fe4000f8e0216 */
[----:B------:R-:W3:Y:S01]  /*0b80*/  @P2 LDC R13, c[0x0][0x39c] ;  /* 0x0000e700ff0d2b82 */ /* 0x000ee20000000800 */
[----:B0-----:R-:W-:-:S07]  /*0b90*/  @P1 IMAD R25, R11, R25, R8 ;  /* 0x000000190b191224 */ /* 0x001fce00078e0208 */
[----:B------:R-:W0:Y:S01]  /*0ba0*/  @P2 LDC.64 R20, c[0x0][0x380] ;  /* 0x0000e000ff142b82 */ /* 0x000e220000000a00 */
[----:B------:R-:W-:-:S04]  /*0bb0*/  IMAD R11, R9, R18, R0 ;  /* 0x00000012090b7224 */ /* 0x000fc800078e0200 */
[----:B-1----:R-:W-:-:S03]  /*0bc0*/  IMAD.WIDE R14, R11, 0x4, R14 ;  /* 0x000000040b0e7825 */ /* 0x002fc600078e020e */
[----:B------:R-:W1:Y:S01]  /*0bd0*/  @P3 LDC R23, c[0x0][0x39c] ;  /* 0x0000e700ff173b82 */ /* 0x000e620000000800 */
[----:B--2---:R-:W-:Y:S01]  /*0be0*/  @P1 IMAD.WIDE R16, R25, 0x4, R16 ;  /* 0x0000000419101825 */ /* 0x004fe200078e0210 */
[----:B------:R-:W2:Y:S03]  /*0bf0*/  @P1 LDG.E R19, desc[UR12][R14.64] ;  /* 0x0000000c0e131981 */ /* 0x000ea6000c1e1900 */
[----:B---3--:R-:W-:-:S03]  /*0c00*/  @P2 IMAD R27, R12, R13, R8 ;  /* 0x0000000d0c1b2224 */ /* 0x008fc600078e0208 */
[----:B------:R-:W3:Y:S01]  /*0c10*/  @P3 LDC.64 R10, c[0x0][0x380] ;  /* 0x0000e000ff0a3b82 */ /* 0x000ee20000000a00 */
[----:B------:R-:W2:Y:S07]  /*0c20*/  @P1 LDG.E R17, desc[UR12][R16.64] ;  /* 0x0000000c10111981 */ /* 0x000eae000c1e1900 */
[----:B------:R-:W4:Y:S01]  /*0c30*/  @P4 LDC R25, c[0x0][0x39c] ;  /* 0x0000e700ff194b82 */ /* 0x000f220000000800 */
[----:B0-----:R-:W-:-:S06]  /*0c40*/  @P2 IMAD.WIDE R20, R27, 0x4, R20 ;  /* 0x000000041b142825 */ /* 0x001fcc00078e0214 */
[----:B------:R-:W5:Y:S01]  /*0c50*/  @P2 LDG.E R21, desc[UR12][R20.64] ;  /* 0x0000000c14152981 */ /* 0x000f62000c1e1900 */
[----:B------:R-:W0:Y:S01]  /*0c60*/  @P4 LDC.64 R12, c[0x0][0x380] ;  /* 0x0000e000ff0c4b82 */ /* 0x000e220000000a00 */
[----:B-1----:R-:W-:Y:S02]  /*0c70*/  @P3 IMAD R23, R24, R23, R8 ;  /* 0x0000001718173224 */ /* 0x002fe400078e0208 */
[----:B------:R-:W5:Y:S02]  /*0c80*/  @P4 LDG.E R24, desc[UR12][R14.64+0xc] ;  /* 0x00000c0c0e184981 */ /* 0x000f64000c1e1900 */
[----:B---3--:R-:W-:Y:S02]  /*0c90*/  @P3 IMAD.WIDE R10, R23, 0x4, R10 ;  /* 0x00000004170a3825 */ /* 0x008fe400078e020a */
[----:B------:R-:W3:Y:S04]  /*0ca0*/  @P3 LDG.E R23, desc[UR12][R14.64+0x8] ;  /* 0x0000080c0e173981 */ /* 0x000ee8000c1e1900 */
[----:B------:R-:W3:Y:S01]  /*0cb0*/  @P3 LDG.E R11, desc[UR12][R10.64] ;  /* 0x0000000c0a0b3981 */ /* 0x000ee2000c1e1900 */
[----:B----4-:R-:W-:-:S03]  /*0cc0*/  @P4 IMAD R25, R22, R25, R8 ;  /* 0x0000001916194224 */ /* 0x010fc600078e0208 */
[----:B------:R-:W5:Y:S01]  /*0cd0*/  @P2 LDG.E R22, desc[UR12][R14.64+0x4] ;  /* 0x0000040c0e162981 */ /* 0x000f62000c1e1900 */
[----:B0-----:R-:W-:-:S06]  /*0ce0*/  @P4 IMAD.WIDE R12, R25, 0x4, R12 ;  /* 0x00000004190c4825 */ /* 0x001fcc00078e020c */
[----:B------:R-:W4:Y:S01]  /*0cf0*/  @P4 LDG.E R13, desc[UR12][R12.64] ;  /* 0x0000000c0c0d4981 */ /* 0x000f22000c1e1900 */
[----:B------:R-:W-:Y:S01]  /*0d00*/  IADD3 R0, PT, PT, R0, 0x4, RZ ;  /* 0x0000000400007810 */ /* 0x000fe20007ffe0ff */
[----:B--2---:R-:W-:-:S04]  /*0d10*/  @P1 FFMA R2, R17, R19, R2 ;  /* 0x0000001311021223 */ /* 0x004fc80000000002 */
[----:B-----5:R-:W-:-:S04]  /*0d20*/  @P2 FFMA R2, R21, R22, R2 ;  /* 0x0000001615022223 */ /* 0x020fc80000000002 */
[----:B---3--:R-:W-:-:S04]  /*0d30*/  @P3 FFMA R2, R11, R23, R2 ;  /* 0x000000170b023223 */ /* 0x008fc80000000002 */
[----:B----4-:R-:W-:-:S07]  /*0d40*/  @P4 FFMA R2, R13, R24, R2 ;  /* 0x000000180d024223 */ /* 0x010fce0000000002 */
.L_x_38:
[----:B------:R-:W-:Y:S05]  /*0d50*/  BRA.U !UP2, `(.L_x_37) ;  /* 0x000000010ad07547 */ /* 0x000fea000b800000 */
[----:B------:R-:W-:Y:S01]  /*0d60*/  UISETP.NE.AND UP1, UPT, UR9, 0x1, UPT ;  /* 0x000000010900788c */ /* 0x000fe2000bf25270 */
[----:B------:R-:W-:-:S08]  /*0d70*/  LOP3.LUT P3, RZ, R18, 0x1, RZ, 0xc0, !PT ;  /* 0x0000000112ff7812 */ /* 0x000fd0000786c0ff */
[----:B------:R-:W-:Y:S05]  /*0d80*/  BRA.U !UP1, `(.L_x_39) ;  /* 0x0000000109747547 */ /* 0x000fea000b800000 */
[----:B------:R-:W0:Y:S01]  /*0d90*/  LDC R16, c[0x0][0x398] ;  /* 0x0000e600ff107b82 */ /* 0x000e220000000800 */
[----:B------:R-:W-:Y:S01]  /*0da0*/  IADD3 R17, PT, PT, R5, R0, RZ ;  /* 0x0000000005117210 */ /* 0x000fe20007ffe0ff */
[----:B------:R-:W-:-:S03]  /*0db0*/  IMAD R21, R9, R18, R0 ;  /* 0x0000001209157224 */ /* 0x000fc600078e0200 */
[----:B------:R-:W-:-:S03]  /*0dc0*/  IADD3 R19, PT, PT, R17, 0x1, RZ ;  /* 0x0000000111137810 */ /* 0x000fc60007ffe0ff */
[----:B------:R-:W1:Y:S01]  /*0dd0*/  LDC.64 R12, c[0x0][0x390] ;  /* 0x0000e400ff0c7b82 */ /* 0x000e620000000a00 */
[-C--:B0-----:R-:W-:Y:S02]  /*0de0*/  ISETP.GE.AND P1, PT, R17, R16.reuse, PT ;  /* 0x000000101100720c */ /* 0x081fe40003f26270 */
[----:B------:R-:W-:Y:S02]  /*0df0*/  ISETP.GE.AND P2, PT, R19, R16, PT ;  /* 0x000000101300720c */ /* 0x000fe40003f46270 */
[----:B------:R-:W-:Y:S02]  /*0e00*/  ISETP.GT.AND P1, PT, R17, -0x1, !P1 ;  /* 0xffffffff1100780c */ /* 0x000fe40004f24270 */
[----:B------:R-:W-:Y:S02]  /*0e10*/  ISETP.GT.AND P2, PT, R19, -0x1, !P2 ;  /* 0xffffffff1300780c */ /* 0x000fe40005744270 */
[----:B------:R-:W-:Y:S01]  /*0e20*/  PLOP3.LUT P1, PT, P0, P1, PT, 0x80, 0x8 ;  /* 0x000000000008781c */ /* 0x000fe20000723070 */
[----:B-1----:R-:W-:Y:S01]  /*0e30*/  IMAD.WIDE R12, R21, 0x4, R12 ;  /* 0x00000004150c7825 */ /* 0x002fe200078e020c */
[----:B------:R-:W-:-:S11]  /*0e40*/  PLOP3.LUT P2, PT, P0, P2, PT, 0x80, 0x8 ;  /* 0x000000000008781c */ /* 0x000fd60000745070 */
[----:B------:R-:W0:Y:S01]  /*0e50*/  @P1 LDC R20, c[0x0][0x39c] ;  /* 0x0000e700ff141b82 */ /* 0x000e220000000800 */
[C---:B------:R-:W-:Y:S02]  /*0e60*/  @P1 IMAD R17, R16.reuse, UR7, R17 ;  /* 0x0000000710111c24 */ /* 0x040fe4000f8e0211 */
[----:B------:R-:W-:Y:S02]  /*0e70*/  @P2 IMAD R19, R16, UR7, R19 ;  /* 0x0000000710132c24 */ /* 0x000fe4000f8e0213 */
[----:B------:R-:W2:Y:S03]  /*0e80*/  @P1 LDG.E R16, desc[UR12][R12.64] ;  /* 0x0000000c0c101981 */ /* 0x000ea6000c1e1900 */
[----:B------:R-:W1:Y:S08]  /*0e90*/  @P1 LDC.64 R14, c[0x0][0x380] ;  /* 0x0000e000ff0e1b82 */ /* 0x000e700000000a00 */
[----:B------:R-:W3:Y:S08]  /*0ea0*/  @P2 LDC R22, c[0x0][0x39c] ;  /* 0x0000e700ff162b82 */ /* 0x000ef00000000800 */
[----:B------:R-:W4:Y:S01]  /*0eb0*/  @P2 LDC.64 R10, c[0x0][0x380] ;  /* 0x0000e000ff0a2b82 */ /* 0x000f220000000a00 */
[----:B0-----:R-:W-:-:S04]  /*0ec0*/  @P1 IMAD R17, R17, R20, R8 ;  /* 0x0000001411111224 */ /* 0x001fc800078e0208 */
[----:B-1----:R-:W-:Y:S02]  /*0ed0*/  @P1 IMAD.WIDE R14, R17, 0x4, R14 ;  /* 0x00000004110e1825 */ /* 0x002fe400078e020e */
[----:B------:R-:W5:Y:S04]  /*0ee0*/  @P2 LDG.E R17, desc[UR12][R12.64+0x4] ;  /* 0x0000040c0c112981 */ /* 0x000f68000c1e1900 */
[----:B------:R-:W2:Y:S01]  /*0ef0*/  @P1 LDG.E R15, desc[UR12][R14.64] ;  /* 0x0000000c0e0f1981 */ /* 0x000ea2000c1e1900 */
[----:B---3--:R-:W-:-:S04]  /*0f00*/  @P2 IMAD R19, R19, R22, R8 ;  /* 0x0000001613132224 */ /* 0x008fc800078e0208 */
[----:B----4-:R-:W-:-:S06]  /*0f10*/  @P2 IMAD.WIDE R10, R19, 0x4, R10 ;  /* 0x00000004130a2825 */ /* 0x010fcc00078e020a */
[----:B------:R-:W5:Y:S01]  /*0f20*/  @P2 LDG.E R11, desc[UR12][R10.64] ;  /* 0x0000000c0a0b2981 */ /* 0x000f62000c1e1900 */
[----:B------:R-:W-:Y:S01]  /*0f30*/  IADD3 R0, PT, PT, R0, 0x2, RZ ;  /* 0x0000000200007810 */ /* 0x000fe20007ffe0ff */
[----:B--2---:R-:W-:-:S04]  /*0f40*/  @P1 FFMA R2, R15, R16, R2 ;  /* 0x000000100f021223 */ /* 0x004fc80000000002 */
[----:B-----5:R-:W-:-:S07]  /*0f50*/  @P2 FFMA R2, R11, R17, R2 ;  /* 0x000000110b022223 */ /* 0x020fce0000000002 */
.L_x_39:
[----:B------:R-:W-:Y:S05]  /*0f60*/  @!P3 BRA `(.L_x_37) ;  /* 0x00000000004cb947 */ /* 0x000fea0003800000 */
[----:B------:R-:W0:Y:S01]  /*0f70*/  LDC R14, c[0x0][0x398] ;  /* 0x0000e600ff0e7b82 */ /* 0x000e220000000800 */
[----:B------:R-:W-:Y:S01]  /*0f80*/  IADD3 R15, PT, PT, R5, R0, RZ ;  /* 0x00000000050f7210 */ /* 0x000fe20007ffe0ff */
[----:B------:R-:W-:Y:S03]  /*0f90*/  BSSY.RECONVERGENT B0, `(.L_x_37) ;  /* 0x0000010000007945 */ /* 0x000fe60003800200 */
[----:B0-----:R-:W-:-:S04]  /*0fa0*/  ISETP.GE.AND P1, PT, R15, R14, PT ;  /* 0x0000000e0f00720c */ /* 0x001fc80003f26270 */
[----:B------:R-:W-:-:S04]  /*0fb0*/  ISETP.GT.AND P1, PT, R15, -0x1, !P1 ;  /* 0xffffffff0f00780c */ /* 0x000fc80004f24270 */
[----:B------:R-:W-:-:S13]  /*0fc0*/  PLOP3.LUT P1, PT, P0, P1, PT, 0x80, 0x8 ;  /* 0x000000000008781c */ /* 0x000fda0000723070 */
[----:B------:R-:W-:Y:S05]  /*0fd0*/  @!P1 BRA `(.L_x_40) ;  /* 0x00000000002c9947 */ /* 0x000fea0003800000 */
[----:B------:R-:W0:Y:S01]  /*0fe0*/  LDC.64 R12, c[0x0][0x390] ;  /* 0x0000e400ff0c7b82 */ /* 0x000e220000000a00 */
[----:B------:R-:W1:Y:S01]  /*0ff0*/  LDCU UR10, c[0x0][0x39c] ;  /* 0x00007380ff0a77ac */ /* 0x000e620008000800 */
[----:B------:R-:W-:Y:S02]  /*1000*/  IMAD R15, R14, UR7, R15 ;  /* 0x000000070e0f7c24 */ /* 0x000fe4000f8e020f */
[----:B------:R-:W-:-:S04]  /*1010*/  IMAD R9, R9, R18, R0 ;  /* 0x0000001209097224 */ /* 0x000fc800078e0200 */
[----:B------:R-:W2:Y:S01]  /*1020*/  LDC.64 R10, c[0x0][0x380] ;  /* 0x0000e000ff0a7b82 */ /* 0x000ea20000000a00 */
[----:B-1----:R-:W-:Y:S02]  /*1030*/  IMAD R15, R15, UR10, R8 ;  /* 0x0000000a0f0f7c24 */ /* 0x002fe4000f8e0208 */
[----:B0-----:R-:W-:-:S06]  /*1040*/  IMAD.WIDE R12, R9, 0x4, R12 ;  /* 0x00000004090c7825 */ /* 0x001fcc00078e020c */
[----:B------:R-:W3:Y:S01]  /*1050*/  LDG.E R12, desc[UR12][R12.64] ;  /* 0x0000000c0c0c7981 */ /* 0x000ee2000c1e1900 */
[----:B--2---:R-:W-:-:S06]  /*1060*/  IMAD.WIDE R10, R15, 0x4, R10 ;  /* 0x000000040f0a7825 */ /* 0x004fcc00078e020a */
[----:B------:R-:W3:Y:S02]  /*1070*/  LDG.E R11, desc[UR12][R10.64] ;  /* 0x0000000c0a0b7981 */ /* 0x000ee4000c1e1900 */
[----:B---3--:R-:W-:-:S07]  /*1080*/  FFMA R2, R11, R12, R2 ;  /* 0x0000000c0b027223 */ /* 0x008fce0000000002 */
.L_x_40:
[----:B------:R-:W-:Y:S05]  /*1090*/  BSYNC.RECONVERGENT B0 ;  /* 0x0000000000007941 */ /* 0x000fea0003800200 */
.L_x_37:
[----:B------:R-:W-:Y:S05]  /*10a0*/  @P6 BRA `(.L_x_41) ;  /* 0xfffffff000686947 */ /* 0x000fea000383ffff */
[----:B------:R-:W-:Y:S05]  /*10b0*/  BRA.U UP0, `(.L_x_42) ;  /* 0xfffffff1004c7547 */ /* 0x000fea000b83ffff */
[----:B------:R-:W0:Y:S01]  /*10c0*/  LDC.64 R10, c[0x0][0x398] ;  /* 0x0000e600ff0a7b82 */ /* 0x000e220000000a00 */
[----:B------:R-:W-:Y:S01]  /*10d0*/  UIADD3 UR7, UPT, UPT, UR4, 0x1, URZ ;  /* 0x0000000104077890 */ /* 0x000fe2000fffe0ff */
[----:B------:R-:W-:-:S06]  /*10e0*/  FMNMX R7, RZ, R2, !PT ;  /* 0x00000002ff077209 */ /* 0x000fcc0007800000 */
[----:B------:R-:W1:Y:S08]  /*10f0*/  LDC R12, c[0x0][0x3a8] ;  /* 0x0000ea00ff0c7b82 */ /* 0x000e700000000800 */
[----:B------:R-:W2:Y:S01]  /*1100*/  LDC.64 R8, c[0x0][0x388] ;  /* 0x0000e200ff087b82 */ /* 0x000ea20000000a00 */
[----:B0-----:R-:W-:-:S04]  /*1110*/  IMAD R0, R10, UR4, R3 ;  /* 0x000000040a007c24 */ /* 0x001fc8000f8e0203 */
[----:B------:R-:W-:Y:S01]  /*1120*/  IMAD R11, R0, R11, R4 ;  /* 0x0000000b000b7224 */ /* 0x000fe200078e0204 */
[----:B-1----:R-:W-:-:S03]  /*1130*/  ISETP.NE.AND P0, PT, R12, UR7, PT ;  /* 0x000000070c007c0c */ /* 0x002fc6000bf05270 */
[----:B--2---:R-:W-:-:S05]  /*1140*/  IMAD.WIDE R8, R11, 0x4, R8 ;  /* 0x000000040b087825 */ /* 0x004fca00078e0208 */
[----:B------:R0:W-:Y:S05]  /*1150*/  STG.E desc[UR12][R8.64], R7 ;  /* 0x0000000708007986 */ /* 0x0001ea000c10190c */
[----:B------:R-:W-:Y:S05]  /*1160*/  @!P0 EXIT ;  /* 0x000000000000894d */ /* 0x000fea0003800000 */
[----:B------:R-:W-:Y:S01]  /*1170*/  UMOV UR4, UR7 ;  /* 0x0000000700047c82 */ /* 0x000fe20008000000 */
[----:B------:R-:W-:Y:S05]  /*1180*/  BRA `(.L_x_43) ;  /* 0xfffffff000107947 */ /* 0x000fea000383ffff */
.L_x_34:
[C---:B------:R-:W-:Y:S01]  /*1190*/  ISETP.GE.U32.AND P0, PT, R0.reuse, 0x4, PT ;  /* 0x000000040000780c */ /* 0x040fe20003f06070 */
[----:B------:R-:W-:Y:S01]  /*11a0*/  HFMA2 R2, -RZ, RZ, 0, 0 ;  /* 0x00000000ff027431 */ /* 0x000fe200000001ff */
[----:B------:R-:W-:-:S04]  /*11b0*/  LOP3.LUT R16, R0, 0x3, RZ, 0xc0, !PT ;  /* 0x0000000300107812 */ /* 0x000fc800078ec0ff */
[----:B------:R-:W-:-:S07]  /*11c0*/  ISETP.NE.AND P1, PT, R16, RZ, PT ;  /* 0x000000ff1000720c */ /* 0x000fce0003f25270 */
[----:B------:R-:W-:Y:S06]  /*11d0*/  @!P0 BRA `(.L_x_44) ;  /* 0x0000000000588947 */ /* 0x000fec0003800000 */
[----:B------:R-:W0:Y:S01]  /*11e0*/  LDC.64 R6, c[0x0][0x388] ;  /* 0x0000e200ff067b82 */ /* 0x000e220000000a00 */
[----:B------:R-:W-:Y:S02]  /*11f0*/  LOP3.LUT R2, R0, 0x7ffffffc, RZ, 0xc0, !PT ;  /* 0x7ffffffc00027812 */ /* 0x000fe400078ec0ff */
[----:B------:R-:W-:-:S07]  /*1200*/  MOV R5, RZ ;  /* 0x000000ff00057202 */ /* 0x000fce0000000f00 */
.L_x_45:
[C---:B-1----:R-:W-:Y:S01]  /*1210*/  IMAD R9, R5.reuse, UR6, R3 ;  /* 0x0000000605097c24 */ /* 0x042fe2000f8e0203 */
[----:B------:R-:W-:-:S04]  /*1220*/  IADD3 R5, PT, PT, R5, 0x4, RZ ;  /* 0x0000000405057810 */ /* 0x000fc80007ffe0ff */
[C---:B------:R-:W-:Y:S01]  /*1230*/  IADD3 R11, PT, PT, R9.reuse, UR6, RZ ;  /* 0x00000006090b7c10 */ /* 0x040fe2000fffe0ff */
[--C-:B------:R-:W-:Y:S01]  /*1240*/  IMAD R9, R9, UR7, R4.reuse ;  /* 0x0000000709097c24 */ /* 0x100fe2000f8e0204 */
[----:B------:R-:W-:Y:S02]  /*1250*/  ISETP.NE.AND P0, PT, R5, R2, PT ;  /* 0x000000020500720c */ /* 0x000fe40003f05270 */
[C---:B------:R-:W-:Y:S01]  /*1260*/  IADD3 R13, PT, PT, R11.reuse, UR6, RZ ;  /* 0x000000060b0d7c10 */ /* 0x040fe2000fffe0ff */
[----:B------:R-:W-:Y:S02]  /*1270*/  IMAD R11, R11, UR7, R4 ;  /* 0x000000070b0b7c24 */ /* 0x000fe4000f8e0204 */
[----:B0-----:R-:W-:Y:S01]  /*1280*/  IMAD.WIDE R8, R9, 0x4, R6 ;  /* 0x0000000409087825 */ /* 0x001fe200078e0206 */
[----:B------:R-:W-:-:S03]  /*1290*/  IADD3 R15, PT, PT, R13, UR6, RZ ;  /* 0x000000060d0f7c10 */ /* 0x000fc6000fffe0ff */
[--C-:B------:R-:W-:Y:S01]  /*12a0*/  IMAD R13, R13, UR7, R4.reuse ;  /* 0x000000070d0d7c24 */ /* 0x100fe2000f8e0204 */
[----:B------:R1:W-:Y:S01]  /*12b0*/  STG.E desc[UR12][R8.64], RZ ;  /* 0x000000ff08007986 */ /* 0x0003e2000c10190c */
[----:B------:R-:W-:Y:S02]  /*12c0*/  IMAD R15, R15, UR7, R4 ;  /* 0x000000070f0f7c24 */ /* 0x000fe4000f8e0204 */
[----:B------:R-:W-:-:S04]  /*12d0*/  IMAD.WIDE R10, R11, 0x4, R6 ;  /* 0x000000040b0a7825 */ /* 0x000fc800078e0206 */
[--C-:B------:R-:W-:Y:S01]  /*12e0*/  IMAD.WIDE R12, R13, 0x4, R6.reuse ;  /* 0x000000040d0c7825 */ /* 0x100fe200078e0206 */
[----:B------:R1:W-:Y:S03]  /*12f0*/  STG.E desc[UR12][R10.64], RZ ;  /* 0x000000ff0a007986 */ /* 0x0003e6000c10190c */
[----:B------:R-:W-:Y:S01]  /*1300*/  IMAD.WIDE R14, R15, 0x4, R6 ;  /* 0x000000040f0e7825 */ /* 0x000fe200078e0206 */
[----:B------:R1:W-:Y:S04]  /*1310*/  STG.E desc[UR12][R12.64], RZ ;  /* 0x000000ff0c007986 */ /* 0x0003e8000c10190c */
[----:B------:R1:W-:Y:S01]  /*1320*/  STG.E desc[UR12][R14.64], RZ ;  /* 0x000000ff0e007986 */ /* 0x0003e2000c10190c */
[----:B------:R-:W-:Y:S05]  /*1330*/  @P0 BRA `(.L_x_45) ;  /* 0xfffffffc00b40947 */ /* 0x000fea000383ffff */
.L_x_44:
[----:B------:R-:W-:Y:S05]  /*1340*/  @!P1 EXIT ;  /* 0x000000000000994d */ /* 0x000fea0003800000 */
[----:B------:R-:W-:Y:S02]  /*1350*/  ISETP.NE.AND P0, PT, R16, 0x1, PT ;  /* 0x000000011000780c */ /* 0x000fe40003f05270 */
[----:B------:R-:W-:-:S04]  /*1360*/  LOP3.LUT R0, R0, 0x1, RZ, 0xc0, !PT ;  /* 0x0000000100007812 */ /* 0x000fc800078ec0ff */
[----:B------:R-:W-:-:S07]  /*1370*/  ISETP.NE.U32.AND P1, PT, R0, 0x1, PT ;  /* 0x000000010000780c */ /* 0x000fce0003f25070 */
[----:B------:R-:W-:Y:S06]  /*1380*/  @!P0 BRA `(.L_x_46) ;  /* 0x0000000000288947 */ /* 0x000fec0003800000 */
[----:B-1----:R-:W0:Y:S01]  /*1390*/  LDC.64 R8, c[0x0][0x388] ;  /* 0x0000e200ff087b82 */ /* 0x002e220000000a00 */
[C---:B------:R-:W-:Y:S01]  /*13a0*/  IMAD R5, R2.reuse, UR6, R3 ;  /* 0x0000000602057c24 */ /* 0x040fe2000f8e0203 */
[----:B------:R-:W-:-:S03]  /*13b0*/  IADD3 R2, PT, PT, R2, 0x2, RZ ;  /* 0x0000000202027810 */ /* 0x000fc60007ffe0ff */
[C---:B------:R-:W-:Y:S01]  /*13c0*/  IMAD R7, R5.reuse, UR7, R4 ;  /* 0x0000000705077c24 */ /* 0x040fe2000f8e0204 */
[----:B------:R-:W-:-:S05]  /*13d0*/  IADD3 R11, PT, PT, R5, UR6, RZ ;  /* 0x00000006050b7c10 */ /* 0x000fca000fffe0ff */
[----:B------:R-:W-:Y:S02]  /*13e0*/  IMAD R11, R11, UR7, R4 ;  /* 0x000000070b0b7c24 */ /* 0x000fe4000f8e0204 */
[----:B0-----:R-:W-:-:S04]  /*13f0*/  IMAD.WIDE R6, R7, 0x4, R8 ;  /* 0x0000000407067825 */ /* 0x001fc800078e0208 */
[----:B------:R-:W-:Y:S01]  /*1400*/  IMAD.WIDE R8, R11, 0x4, R8 ;  /* 0x000000040b087825 */ /* 0x000fe200078e0208 */
[----:B------:R0:W-:Y:S04]  /*1410*/  STG.E desc[UR12][R6.64], RZ ;  /* 0x000000ff06007986 */ /* 0x0001e8000c10190c */
[----:B------:R0:W-:Y:S02]  /*1420*/  STG.E desc[UR12][R8.64], RZ ;  /* 0x000000ff08007986 */ /* 0x0001e4000c10190c */
.L_x_46:
[----:B------:R-:W-:Y:S05]  /*1430*/  @P1 EXIT ;  /* 0x000000000000194d */ /* 0x000fea0003800000 */
[----:B0-----:R-:W0:Y:S01]  /*1440*/  LDC.64 R6, c[0x0][0x388] ;  /* 0x0000e200ff067b82 */ /* 0x001e220000000a00 */
[----:B------:R-:W-:-:S04]  /*1450*/  IMAD R3, R2, UR6, R3 ;  /* 0x0000000602037c24 */ /* 0x000fc8000f8e0203 */
[----:B------:R-:W-:-:S04]  /*1460*/  IMAD R3, R3, UR7, R4 ;  /* 0x0000000703037c24 */ /* 0x000fc8000f8e0204 */
[----:B0-----:R-:W-:-:S05]  /*1470*/  IMAD.WIDE R2, R3, 0x4, R6 ;  /* 0x0000000403027825 */ /* 0x001fca00078e0206 */
[----:B------:R-:W-:Y:S01]  /*1480*/  STG.E desc[UR12][R2.64], RZ ;  /* 0x000000ff02007986 */ /* 0x000fe2000c10190c */
[----:B------:R-:W-:Y:S05]  /*1490*/  EXIT ;  /* 0x000000000000794d */ /* 0x000fea0003800000 */
.L_x_33:
[C---:B------:R-:W-:Y:S02]  /*14a0*/  ISETP.GE.U32.AND P0, PT, R0.reuse, 0x8, PT ;  /* 0x000000080000780c */ /* 0x040fe40003f06070 */
[----:B------:R-:W-:Y:S02]  /*14b0*/  LOP3.LUT R20, R0, 0x7, RZ, 0xc0, !PT ;  /* 0x0000000700147812 */ /* 0x000fe400078ec0ff */
[----:B------:R-:W-:Y:S02]  /*14c0*/  MOV R2, RZ ;  /* 0x000000ff00027202 */ /* 0x000fe40000000f00 */
[----:B------:R-:W-:-:S07]  /*14d0*/  ISETP.NE.AND P1, PT, R20, RZ, PT ;  /* 0x000000ff1400720c */ /* 0x000fce0003f25270 */
[----:B------:R-:W-:Y:S06]  /*14e0*/  @!P0 BRA `(.L_x_47) ;  /* 0x0000000000988947 */ /* 0x000fec0003800000 */
[----:B------:R-:W0:Y:S01]  /*14f0*/  LDC.64 R6, c[0x0][0x388] ;  /* 0x0000e200ff067b82 */ /* 0x000e220000000a00 */
[----:B------:R-:W-:Y:S01]  /*1500*/  HFMA2 R5, -RZ, RZ, 0, 0 ;  /* 0x00000000ff057431 */ /* 0x000fe200000001ff */
[----:B------:R-:W-:-:S07]  /*1510*/  LOP3.LUT R2, R0, 0x7ffffff8, RZ, 0xc0, !PT ;  /* 0x7ffffff800027812 */ /* 0x000fce00078ec0ff */
.L_x_48:
[C---:B--2---:R-:W-:Y:S01]  /*1520*/  IMAD R9, R5.reuse, UR6, R3 ;  /* 0x0000000605097c24 */ /* 0x044fe2000f8e0203 */
        /* <DEDUP_REMOVED lines=9> */
[C---:B------:R-:W-:Y:S01]  /*15c0*/  IADD3 R19, PT, PT, R17.reuse, UR6, RZ ;  /* 0x0000000611137c10 */ /* 0x040fe2000fffe0ff */
[----:B------:R-:W-:Y:S01]  /*15d0*/  IMAD R11, R17, UR7, R4 ;  /* 0x00000007110b7c24 */ /* 0x000fe2000f8e0204 */
[----:B------:R0:W-:Y:S01]  /*15e0*/  STG.E desc[UR12][R8.64], RZ ;  /* 0x000000ff08007986 */ /* 0x0001e2000c10190c */
[----:B------:R-:W-:Y:S01]  /*15f0*/  IMAD.WIDE R14, R15, 0x4, R6 ;  /* 0x000000040f0e7825 */ /* 0x000fe200078e0206 */
[----:B------:R-:W-:-:S03]  /*1600*/  IADD3 R21, PT, PT, R19, UR6, RZ ;  /* 0x0000000613157c10 */ /* 0x000fc6000fffe0ff */
[--C-:B------:R-:W-:Y:S01]  /*1610*/  IMAD R19, R19, UR7, R4.reuse ;  /* 0x0000000713137c24 */ /* 0x100fe2000f8e0204 */
[C---:B------:R-:W-:Y:S01]  /*1620*/  IADD3 R23, PT, PT, R21.reuse, UR6, RZ ;  /* 0x0000000615177c10 */ /* 0x040fe2000fffe0ff */
[----:B------:R-:W-:Y:S01]  /*1630*/  IMAD R17, R21, UR7, R4 ;  /* 0x0000000715117c24 */ /* 0x000fe2000f8e0204 */
[----:B------:R1:W-:Y:S01]  /*1640*/  STG.E desc[UR12][R14.64], RZ ;  /* 0x000000ff0e007986 */ /* 0x0003e2000c10190c */
[----:B------:R-:W-:Y:S01]  /*1650*/  IMAD.WIDE R12, R13, 0x4, R6 ;  /* 0x000000040d0c7825 */ /* 0x000fe200078e0206 */
[----:B------:R-:W-:-:S03]  /*1660*/  IADD3 R25, PT, PT, R23, UR6, RZ ;  /* 0x0000000617197c10 */ /* 0x000fc6000fffe0ff */
[----:B------:R-:W-:Y:S01]  /*1670*/  IMAD R23, R23, UR7, R4 ;  /* 0x0000000717177c24 */ /* 0x000fe2000f8e0204 */
[----:B------:R2:W-:Y:S01]  /*1680*/  STG.E desc[UR12][R12.64], RZ ;  /* 0x000000ff0c007986 */ /* 0x0005e2000c10190c */
[----:B------:R-:W-:-:S04]  /*1690*/  IMAD.WIDE R10, R11, 0x4, R6 ;  /* 0x000000040b0a7825 */ /* 0x000fc800078e0206 */
[----:B------:R-:W-:Y:S01]  /*16a0*/  IMAD R25, R25, UR7, R4 ;  /* 0x0000000719197c24 */ /* 0x000fe2000f8e0204 */
        /* <DEDUP_REMOVED lines=10> */
.L_x_47:
[----:B------:R-:W-:Y:S05]  /*1750*/  @!P1 EXIT ;  /* 0x000000000000994d */ /* 0x000fea0003800000 */
[----:B------:R-:W-:Y:S02]  /*1760*/  ISETP.GE.U32.AND P0, PT, R20, 0x4, PT ;  /* 0x000000041400780c */ /* 0x000fe40003f06070 */
[----:B--2---:R-:W-:-:S04]  /*1770*/  LOP3.LUT R14, R0, 0x3, RZ, 0xc0, !PT ;  /* 0x00000003000e7812 */ /* 0x004fc800078ec0ff */
[----:B------:R-:W-:-:S07]  /*1780*/  ISETP.NE.AND P1, PT, R14, RZ, PT ;  /* 0x000000ff0e00720c */ /* 0x000fce0003f25270 */
[----:B------:R-:W-:Y:S06]  /*1790*/  @!P0 BRA `(.L_x_49) ;  /* 0x0000000000488947 */ /* 0x000fec0003800000 */
[----:B------:R-:W0:Y:S01]  /*17a0*/  LDC.64 R6, c[0x0][0x388] ;  /* 0x0000e200ff067b82 */ /* 0x000e220000000a00 */
[C---:B------:R-:W-:Y:S01]  /*17b0*/  IMAD R5, R2.reuse, UR6, R3 ;  /* 0x0000000602057c24 */ /* 0x040fe2000f8e0203 */
[----:B------:R-:W-:-:S03]  /*17c0*/  IADD3 R2, PT, PT, R2, 0x4, RZ ;  /* 0x0000000402027810 */ /* 0x000fc60007ffe0ff */
[C---:B------:R-:W-:Y:S01]  /*17d0*/  IMAD R9, R5.reuse, UR7, R4 ;  /* 0x0000000705097c24 */ /* 0x040fe2000f8e0204 */
[----:B------:R-:W-:-:S04]  /*17e0*/  IADD3 R11, PT, PT, R5, UR6, RZ ;  /* 0x00000006050b7c10 */ /* 0x000fc8000fffe0ff */
[C---:B------:R-:W-:Y:S01]  /*17f0*/  IADD3 R13, PT, PT, R11.reuse, UR6, RZ ;  /* 0x000000060b0d7c10 */ /* 0x040fe2000fffe0ff */
[----:B------:R-:W-:-:S03]  /*1800*/  IMAD R11, R11, UR7, R4 ;  /* 0x000000070b0b7c24 */ /* 0x000fc6000f8e0204 */
[C---:B------:R-:W-:Y:S01]  /*1810*/  IADD3 R15, PT, PT, R13.reuse, UR6, RZ ;  /* 0x000000060d0f7c10 */ /* 0x040fe2000fffe0ff */
[----:B------:R-:W-:-:S04]  /*1820*/  IMAD R13, R13, UR7, R4 ;  /* 0x000000070d0d7c24 */ /* 0x000fc8000f8e0204 */
[----:B------:R-:W-:Y:S02]  /*1830*/  IMAD R15, R15, UR7, R4 ;  /* 0x000000070f0f7c24 */ /* 0x000fe4000f8e0204 */
        /* <DEDUP_REMOVED lines=8> */
.L_x_49:
[----:B------:R-:W-:Y:S05]  /*18c0*/  @!P1 EXIT ;  /* 0x000000000000994d */ /* 0x000fea0003800000 */
[----:B------:R-:W-:Y:S02]  /*18d0*/  ISETP.NE.AND P0, PT, R14, 0x1, PT ;  /* 0x000000010e00780c */ /* 0x000fe40003f05270 */
[----:B------:R-:W-:-:S04]  /*18e0*/  LOP3.LUT R0, R0, 0x1, RZ, 0xc0, !PT ;  /* 0x0000000100007812 */ /* 0x000fc800078ec0ff */
[----:B------:R-:W-:-:S07]  /*18f0*/  ISETP.NE.U32.AND P1, PT, R0, 0x1, PT ;  /* 0x000000010000780c */ /* 0x000fce0003f25070 */
[----:B------:R-:W-:Y:S06]  /*1900*/  @!P0 BRA `(.L_x_50) ;  /* 0x0000000000288947 */ /* 0x000fec0003800000 */
[----:B0-----:R-:W0:Y:S01]  /*1910*/  LDC.64 R6, c[0x0][0x388] ;  /* 0x0000e200ff067b82 */ /* 0x001e220000000a00 */
        /* <DEDUP_REMOVED lines=9> */
.L_x_50:
[----:B------:R-:W-:Y:S05]  /*19b0*/  @P1 EXIT ;  /* 0x000000000000194d */ /* 0x000fea0003800000 */
[----:B01----:R-:W0:Y:S01]  /*19c0*/  LDC.64 R6, c[0x0][0x388] ;  /* 0x0000e200ff067b82 */ /* 0x003e220000000a00 */
[----:B------:R-:W-:-:S04]  /*19d0*/  IMAD R3, R2, UR6, R3 ;  /* 0x0000000602037c24 */ /* 0x000fc8000f8e0203 */
[----:B------:R-:W-:-:S04]  /*19e0*/  IMAD R3, R3, UR7, R4 ;  /* 0x0000000703037c24 */ /* 0x000fc8000f8e0204 */
[----:B0-----:R-:W-:-:S05]  /*19f0*/  IMAD.WIDE R2, R3, 0x4, R6 ;  /* 0x0000000403027825 */ /* 0x001fca00078e0206 */
[----:B------:R-:W-:Y:S01]  /*1a00*/  STG.E desc[UR12][R2.64], RZ ;  /* 0x000000ff02007986 */ /* 0x000fe2000c10190c */
[----:B------:R-:W-:Y:S05]  /*1a10*/  EXIT ;  /* 0x000000000000794d */ /* 0x000fea0003800000 */
.L_x_51:
        /* <DEDUP_REMOVED lines=14> */
.L_x_67:


//--------------------- .text._Z14conv1x1_kernelPfS_S_iiii --------------------------
	.section	.text._Z14conv1x1_kernelPfS_S_iiii,"ax",@progbits
	.align	128
        .global         _Z14conv1x1_kernelPfS_S_iiii
        .type           _Z14conv1x1_kernelPfS_S_iiii,@function
        .size           _Z14conv1x1_kernelPfS_S_iiii,(.L_x_68 - _Z14conv1x1_kernelPfS_S_iiii)
        .other          _Z14conv1x1_kernelPfS_S_iiii,@"STO_CUDA_ENTRY STV_DEFAULT"
_Z14conv1x1_kernelPfS_S_iiii:
.text._Z14conv1x1_kernelPfS_S_iiii:
        /* <DEDUP_REMOVED lines=39> */
.L_x_58:
        /* <DEDUP_REMOVED lines=23> */
.L_x_54:
        /* <DEDUP_REMOVED lines=50> */
.L_x_53:
        /* <DEDUP_REMOVED lines=41> */
.L_x_56:
        /* <DEDUP_REMOVED lines=28> */
.L_x_57:
        /* <DEDUP_REMOVED lines=12> */
.L_x_55:
[----:B------:R-:W0:Y:S01]  /*0c10*/  LDC.64 R14, c[0x0][0x398] ;  /* 0x0000e600ff0e7b82 */ /* 0x000e220000000a00 */
[----:B------:R-:W-:-:S07]  /*0c20*/  FMNMX R11, RZ, R16, !PT ;  /* 0x00000010ff0b7209 */ /* 0x000fce0007800000 */
        /* <DEDUP_REMOVED lines=10> */
.L_x_52:
        /* <DEDUP_REMOVED lines=8> */
.L_x_60:
        /* <DEDUP_REMOVED lines=35> */
.L_x_59:
        /* <DEDUP_REMOVED lines=23> */
.L_x_61:
        /* <DEDUP_REMOVED lines=15> */
.L_x_62:
[----:B------:R-:W-:Y:S05]  /*11e0*/  @P1 EXIT ;  /* 0x000000000000194d */ /* 0x000fea0003800000 */
[----:B01----:R-:W0:Y:S01]  /*11f0*/  LDC.64 R6, c[0x0][0x388] ;  /* 0x0000e200ff067b82 */ /* 0x003e220000000a00 */
[----:B------:R-:W-:-:S04]  /*1200*/  IMAD R3, R4, R10, R3 ;  /* 0x0000000a04037224 */ /* 0x000fc800078e0203 */
[----:B------:R-:W-:-:S04]  /*1210*/  IMAD R3, R3, R11, R0 ;  /* 0x0000000b03037224 */ /* 0x000fc800078e0200 */
[----:B0-----:R-:W-:-:S05]  /*1220*/  IMAD.WIDE R2, R3, 0x4, R6 ;  /* 0x0000000403027825 */ /* 0x001fca00078e0206 */
[----:B------:R-:W-:Y:S01]  /*1230*/  STG.E desc[UR12][R2.64], RZ ;  /* 0x000000ff02007986 */ /* 0x000fe2000c10190c */
[----:B------:R-:W-:Y:S05]  /*1240*/  EXIT ;  /* 0x000000000000794d */ /* 0x000fea0003800000 */
.L_x_63:
        /* <DEDUP_REMOVED lines=11> */
.L_x_68:


//--------------------- .nv.shared.reserved.0     --------------------------
	.section	.nv.shared.reserved.0,"aw",@nobits
	.weak		__nv_reservedSMEM_offset_0_alias
	.size		__nv_reservedSMEM_offset_0_alias, 0, 64
	.other		__nv_reservedSMEM_offset_0_alias,@"STO_CUDA_RESERVED_SHARED STV_DEFAULT"
__nv_reservedSMEM_offset_0_alias:
	.zero		0
	.zero		64


//--------------------- .nv.constant0._Z22global_avg_pool_kernelPfS_iii --------------------------
	.section	.nv.constant0._Z22global_avg_pool_kernelPfS_iii,"a",@progbits
	.sectionflags	@""
	.align	4
.nv.constant0._Z22global_avg_pool_kernelPfS_iii:
	.zero		924


//--------------------- .nv.constant0._Z20conv1x1_final_kernelPfS_S_iiii --------------------------
	.section	.nv.constant0._Z20conv1x1_final_kernelPfS_S_iiii,"a",@progbits
	.sectionflags	@""
	.align	4
.nv.constant0._Z20conv1x1_final_kernelPfS_S_iiii:
	.zero		936


//--------------------- .nv.constant0._Z14conv3x3_kernelPfS_S_iiiii --------------------------
	.section	.nv.constant0._Z14conv3x3_kernelPfS_S_iiiii,"a",@progbits
	.sectionflags	@""
	.align	4
.nv.constant0._Z14conv3x3_kernelPfS_S_iiiii:
	.zero		940


//--------------------- .nv.constant0._Z14conv1x1_kernelPfS_S_iiii --------------------------
	.section	.nv.constant0._Z14conv1x1_kernelPfS_S_iiii,"a",@progbits
	.sectionflags	@""
	.align	4
.nv.constant0._Z14conv1x1_kernelPfS_S_iiii:
	.zero		936


//--------------------- SYMBOLS --------------------------

	.type		.nv.reservedSmem.offset0,@object
	.size		.nv.reservedSmem.offset0,0x4
